//
// Generated by NVIDIA NVVM Compiler
//
// Compiler Build ID: CL-36424714
// Cuda compilation tools, release 13.0, V13.0.88
// Based on NVVM 20.0.0
//

.version 9.0
.target sm_100
.address_size 64

	// .globl	_Z18gpu_mat_mul_kernelPfS_S_i
// _ZZ18gpu_mat_mul_kernelPfS_S_iE3Mds has been demoted
// _ZZ18gpu_mat_mul_kernelPfS_S_iE3Nds has been demoted
// _ZZ22gpu_mat_mul_kernel_newPfS_S_iiiE3Mds has been demoted
// _ZZ22gpu_mat_mul_kernel_newPfS_S_iiiE3Nds has been demoted

.visible .entry _Z18gpu_mat_mul_kernelPfS_S_i(
	.param .u64 .ptr .align 1 _Z18gpu_mat_mul_kernelPfS_S_i_param_0,
	.param .u64 .ptr .align 1 _Z18gpu_mat_mul_kernelPfS_S_i_param_1,
	.param .u64 .ptr .align 1 _Z18gpu_mat_mul_kernelPfS_S_i_param_2,
	.param .u32 _Z18gpu_mat_mul_kernelPfS_S_i_param_3
)
{
	.reg .pred 	%p<6>;
	.reg .b32 	%r<59>;
	.reg .b32 	%f<166>;
	.reg .b64 	%rd<26>;
	// demoted variable
	.shared .align 4 .b8 _ZZ18gpu_mat_mul_kernelPfS_S_iE3Mds[1024];
	// demoted variable
	.shared .align 4 .b8 _ZZ18gpu_mat_mul_kernelPfS_S_iE3Nds[1024];
	ld.param.u32 	%r23, [_Z18gpu_mat_mul_kernelPfS_S_i_param_3];
	mov.u32 	%r24, %ctaid.x;
	mov.u32 	%r25, %ctaid.y;
	mov.u32 	%r1, %tid.x;
	mov.u32 	%r2, %tid.y;
	shl.b32 	%r26, %r25, 4;
	add.s32 	%r3, %r26, %r2;
	shl.b32 	%r4, %r24, 4;
	add.s32 	%r5, %r4, %r1;
	cvt.rn.f32.s32 	%f8, %r23;
	mul.f32 	%f9, %f8, 0f3D800000;
	cvt.rpi.f32.f32 	%f10, %f9;
	cvt.rzi.s32.f32 	%r6, %f10;
	setp.lt.s32 	%p1, %r6, 1;
	mov.f32 	%f165, 0f00000000;
	@%p1 bra 	$L__BB0_7;
	mad.lo.s32 	%r7, %r23, %r3, %r1;
	shl.b32 	%r28, %r2, 6;
	mov.u32 	%r29, _ZZ18gpu_mat_mul_kernelPfS_S_iE3Mds;
	add.s32 	%r8, %r29, %r28;
	mov.u32 	%r30, _ZZ18gpu_mat_mul_kernelPfS_S_iE3Nds;
	add.s32 	%r31, %r30, %r28;
	shl.b32 	%r32, %r1, 2;
	add.s32 	%r9, %r31, %r32;
	setp.eq.s32 	%p2, %r6, 1;
	mov.f32 	%f165, 0f00000000;
	mov.b32 	%r58, 0;
	@%p2 bra 	$L__BB0_5;
	and.b32  	%r33, %r6, 2147483646;
	neg.s32 	%r57, %r33;
	add.s32 	%r34, %r2, 16;
	mad.lo.s32 	%r35, %r23, %r34, %r1;
	add.s32 	%r55, %r35, %r4;
	mad.lo.s32 	%r36, %r2, %r23, %r1;
	add.s32 	%r54, %r36, %r4;
	mov.f32 	%f165, 0f00000000;
	mov.u32 	%r56, %r7;
$L__BB0_3:
	ld.param.u64 	%rd23, [_Z18gpu_mat_mul_kernelPfS_S_i_param_1];
	ld.param.u64 	%rd21, [_Z18gpu_mat_mul_kernelPfS_S_i_param_0];
	cvta.to.global.u64 	%rd4, %rd21;
	mul.wide.s32 	%rd5, %r56, 4;
	add.s64 	%rd6, %rd4, %rd5;
	ld.global.f32 	%f14, [%rd6];
	add.s32 	%r39, %r8, %r32;
	st.shared.f32 	[%r39], %f14;
	cvta.to.global.u64 	%rd7, %rd23;
	mul.wide.s32 	%rd8, %r54, 4;
	add.s64 	%rd9, %rd7, %rd8;
	ld.global.f32 	%f15, [%rd9];
	st.shared.f32 	[%r9], %f15;
	bar.sync 	0;
	ld.shared.f32 	%f16, [%r8];
	add.s32 	%r41, %r30, %r32;
	ld.shared.f32 	%f17, [%r41];
	fma.rn.f32 	%f18, %f16, %f17, %f165;
	ld.shared.f32 	%f19, [%r8+4];
	ld.shared.f32 	%f20, [%r41+64];
	fma.rn.f32 	%f21, %f19, %f20, %f18;
	ld.shared.f32 	%f22, [%r8+8];
	ld.shared.f32 	%f23, [%r41+128];
	fma.rn.f32 	%f24, %f22, %f23, %f21;
	ld.shared.f32 	%f25, [%r8+12];
	ld.shared.f32 	%f26, [%r41+192];
	fma.rn.f32 	%f27, %f25, %f26, %f24;
	ld.shared.f32 	%f28, [%r8+16];
	ld.shared.f32 	%f29, [%r41+256];
	fma.rn.f32 	%f30, %f28, %f29, %f27;
	ld.shared.f32 	%f31, [%r8+20];
	ld.shared.f32 	%f32, [%r41+320];
	fma.rn.f32 	%f33, %f31, %f32, %f30;
	ld.shared.f32 	%f34, [%r8+24];
	ld.shared.f32 	%f35, [%r41+384];
	fma.rn.f32 	%f36, %f34, %f35, %f33;
	ld.shared.f32 	%f37, [%r8+28];
	ld.shared.f32 	%f38, [%r41+448];
	fma.rn.f32 	%f39, %f37, %f38, %f36;
	ld.shared.f32 	%f40, [%r8+32];
	ld.shared.f32 	%f41, [%r41+512];
	fma.rn.f32 	%f42, %f40, %f41, %f39;
	ld.shared.f32 	%f43, [%r8+36];
	ld.shared.f32 	%f44, [%r41+576];
	fma.rn.f32 	%f45, %f43, %f44, %f42;
	ld.shared.f32 	%f46, [%r8+40];
	ld.shared.f32 	%f47, [%r41+640];
	fma.rn.f32 	%f48, %f46, %f47, %f45;
	ld.shared.f32 	%f49, [%r8+44];
	ld.shared.f32 	%f50, [%r41+704];
	fma.rn.f32 	%f51, %f49, %f50, %f48;
	ld.shared.f32 	%f52, [%r8+48];
	ld.shared.f32 	%f53, [%r41+768];
	fma.rn.f32 	%f54, %f52, %f53, %f51;
	ld.shared.f32 	%f55, [%r8+52];
	ld.shared.f32 	%f56, [%r41+832];
	fma.rn.f32 	%f57, %f55, %f56, %f54;
	ld.shared.f32 	%f58, [%r8+56];
	ld.shared.f32 	%f59, [%r41+896];
	fma.rn.f32 	%f60, %f58, %f59, %f57;
	ld.shared.f32 	%f61, [%r8+60];
	ld.shared.f32 	%f62, [%r41+960];
	fma.rn.f32 	%f63, %f61, %f62, %f60;
	bar.sync 	0;
	ld.global.f32 	%f64, [%rd6+64];
	st.shared.f32 	[%r39], %f64;
	mul.wide.s32 	%rd10, %r55, 4;
	add.s64 	%rd11, %rd7, %rd10;
	ld.global.f32 	%f65, [%rd11];
	st.shared.f32 	[%r9], %f65;
	bar.sync 	0;
	ld.shared.f32 	%f66, [%r8];
	ld.shared.f32 	%f67, [%r41];
	fma.rn.f32 	%f68, %f66, %f67, %f63;
	ld.shared.f32 	%f69, [%r8+4];
	ld.shared.f32 	%f70, [%r41+64];
	fma.rn.f32 	%f71, %f69, %f70, %f68;
	ld.shared.f32 	%f72, [%r8+8];
	ld.shared.f32 	%f73, [%r41+128];
	fma.rn.f32 	%f74, %f72, %f73, %f71;
	ld.shared.f32 	%f75, [%r8+12];
	ld.shared.f32 	%f76, [%r41+192];
	fma.rn.f32 	%f77, %f75, %f76, %f74;
	ld.shared.f32 	%f78, [%r8+16];
	ld.shared.f32 	%f79, [%r41+256];
	fma.rn.f32 	%f80, %f78, %f79, %f77;
	ld.shared.f32 	%f81, [%r8+20];
	ld.shared.f32 	%f82, [%r41+320];
	fma.rn.f32 	%f83, %f81, %f82, %f80;
	ld.shared.f32 	%f84, [%r8+24];
	ld.shared.f32 	%f85, [%r41+384];
	fma.rn.f32 	%f86, %f84, %f85, %f83;
	ld.shared.f32 	%f87, [%r8+28];
	ld.shared.f32 	%f88, [%r41+448];
	fma.rn.f32 	%f89, %f87, %f88, %f86;
	ld.shared.f32 	%f90, [%r8+32];
	ld.shared.f32 	%f91, [%r41+512];
	fma.rn.f32 	%f92, %f90, %f91, %f89;
	ld.shared.f32 	%f93, [%r8+36];
	ld.shared.f32 	%f94, [%r41+576];
	fma.rn.f32 	%f95, %f93, %f94, %f92;
	ld.shared.f32 	%f96, [%r8+40];
	ld.shared.f32 	%f97, [%r41+640];
	fma.rn.f32 	%f98, %f96, %f97, %f95;
	ld.shared.f32 	%f99, [%r8+44];
	ld.shared.f32 	%f100, [%r41+704];
	fma.rn.f32 	%f101, %f99, %f100, %f98;
	ld.shared.f32 	%f102, [%r8+48];
	ld.shared.f32 	%f103, [%r41+768];
	fma.rn.f32 	%f104, %f102, %f103, %f101;
	ld.shared.f32 	%f105, [%r8+52];
	ld.shared.f32 	%f106, [%r41+832];
	fma.rn.f32 	%f107, %f105, %f106, %f104;
	ld.shared.f32 	%f108, [%r8+56];
	ld.shared.f32 	%f109, [%r41+896];
	fma.rn.f32 	%f110, %f108, %f109, %f107;
	ld.shared.f32 	%f111, [%r8+60];
	ld.shared.f32 	%f112, [%r41+960];
	fma.rn.f32 	%f165, %f111, %f112, %f110;
	bar.sync 	0;
	add.s32 	%r57, %r57, 2;
	add.s32 	%r56, %r56, 32;
	shl.b32 	%r42, %r23, 5;
	add.s32 	%r55, %r55, %r42;
	add.s32 	%r54, %r54, %r42;
	setp.ne.s32 	%p3, %r57, 0;
	@%p3 bra 	$L__BB0_3;
	shl.b32 	%r43, %r6, 4;
	and.b32  	%r58, %r43, -32;
$L__BB0_5:
	and.b32  	%r44, %r6, 1;
	setp.eq.b32 	%p4, %r44, 1;
	not.pred 	%p5, %p4;
	@%p5 bra 	$L__BB0_7;
	ld.param.u64 	%rd24, [_Z18gpu_mat_mul_kernelPfS_S_i_param_1];
	ld.param.u64 	%rd22, [_Z18gpu_mat_mul_kernelPfS_S_i_param_0];
	add.s32 	%r45, %r7, %r58;
	cvta.to.global.u64 	%rd12, %rd22;
	mul.wide.s32 	%rd13, %r45, 4;
	add.s64 	%rd14, %rd12, %rd13;
	ld.global.f32 	%f113, [%rd14];
	add.s32 	%r48, %r8, %r32;
	st.shared.f32 	[%r48], %f113;
	add.s32 	%r49, %r58, %r2;
	mad.lo.s32 	%r50, %r49, %r23, %r5;
	cvta.to.global.u64 	%rd15, %rd24;
	mul.wide.s32 	%rd16, %r50, 4;
	add.s64 	%rd17, %rd15, %rd16;
	ld.global.f32 	%f114, [%rd17];
	st.shared.f32 	[%r9], %f114;
	bar.sync 	0;
	ld.shared.f32 	%f115, [%r8];
	add.s32 	%r52, %r30, %r32;
	ld.shared.f32 	%f116, [%r52];
	fma.rn.f32 	%f117, %f115, %f116, %f165;
	ld.shared.f32 	%f118, [%r8+4];
	ld.shared.f32 	%f119, [%r52+64];
	fma.rn.f32 	%f120, %f118, %f119, %f117;
	ld.shared.f32 	%f121, [%r8+8];
	ld.shared.f32 	%f122, [%r52+128];
	fma.rn.f32 	%f123, %f121, %f122, %f120;
	ld.shared.f32 	%f124, [%r8+12];
	ld.shared.f32 	%f125, [%r52+192];
	fma.rn.f32 	%f126, %f124, %f125, %f123;
	ld.shared.f32 	%f127, [%r8+16];
	ld.shared.f32 	%f128, [%r52+256];
	fma.rn.f32 	%f129, %f127, %f128, %f126;
	ld.shared.f32 	%f130, [%r8+20];
	ld.shared.f32 	%f131, [%r52+320];
	fma.rn.f32 	%f132, %f130, %f131, %f129;
	ld.shared.f32 	%f133, [%r8+24];
	ld.shared.f32 	%f134, [%r52+384];
	fma.rn.f32 	%f135, %f133, %f134, %f132;
	ld.shared.f32 	%f136, [%r8+28];
	ld.shared.f32 	%f137, [%r52+448];
	fma.rn.f32 	%f138, %f136, %f137, %f135;
	ld.shared.f32 	%f139, [%r8+32];
	ld.shared.f32 	%f140, [%r52+512];
	fma.rn.f32 	%f141, %f139, %f140, %f138;
	ld.shared.f32 	%f142, [%r8+36];
	ld.shared.f32 	%f143, [%r52+576];
	fma.rn.f32 	%f144, %f142, %f143, %f141;
	ld.shared.f32 	%f145, [%r8+40];
	ld.shared.f32 	%f146, [%r52+640];
	fma.rn.f32 	%f147, %f145, %f146, %f144;
	ld.shared.f32 	%f148, [%r8+44];
	ld.shared.f32 	%f149, [%r52+704];
	fma.rn.f32 	%f150, %f148, %f149, %f147;
	ld.shared.f32 	%f151, [%r8+48];
	ld.shared.f32 	%f152, [%r52+768];
	fma.rn.f32 	%f153, %f151, %f152, %f150;
	ld.shared.f32 	%f154, [%r8+52];
	ld.shared.f32 	%f155, [%r52+832];
	fma.rn.f32 	%f156, %f154, %f155, %f153;
	ld.shared.f32 	%f157, [%r8+56];
	ld.shared.f32 	%f158, [%r52+896];
	fma.rn.f32 	%f159, %f157, %f158, %f156;
	ld.shared.f32 	%f160, [%r8+60];
	ld.shared.f32 	%f161, [%r52+960];
	fma.rn.f32 	%f165, %f160, %f161, %f159;
	bar.sync 	0;
$L__BB0_7:
	ld.param.u64 	%rd25, [_Z18gpu_mat_mul_kernelPfS_S_i_param_2];
	cvta.to.global.u64 	%rd18, %rd25;
	mad.lo.s32 	%r53, %r23, %r3, %r5;
	mul.wide.s32 	%rd19, %r53, 4;
	add.s64 	%rd20, %rd18, %rd19;
	st.global.f32 	[%rd20], %f165;
	ret;

}
	// .globl	_Z22gpu_mat_mul_kernel_newPfS_S_iii
.visible .entry _Z22gpu_mat_mul_kernel_newPfS_S_iii(
	.param .u64 .ptr .align 1 _Z22gpu_mat_mul_kernel_newPfS_S_iii_param_0,
	.param .u64 .ptr .align 1 _Z22gpu_mat_mul_kernel_newPfS_S_iii_param_1,
	.param .u64 .ptr .align 1 _Z22gpu_mat_mul_kernel_newPfS_S_iii_param_2,
	.param .u32 _Z22gpu_mat_mul_kernel_newPfS_S_iii_param_3,
	.param .u32 _Z22gpu_mat_mul_kernel_newPfS_S_iii_param_4,
	.param .u32 _Z22gpu_mat_mul_kernel_newPfS_S_iii_param_5
)
{
	.reg .pred 	%p<29>;
	.reg .b32 	%r<61>;
	.reg .b32 	%f<89>;
	.reg .b64 	%rd<13>;
	// demoted variable
	.shared .align 4 .b8 _ZZ22gpu_mat_mul_kernel_newPfS_S_iiiE3Mds[1024];
	// demoted variable
	.shared .align 4 .b8 _ZZ22gpu_mat_mul_kernel_newPfS_S_iiiE3Nds[1024];
	ld.param.u64 	%rd4, [_Z22gpu_mat_mul_kernel_newPfS_S_iii_param_0];
	ld.param.u64 	%rd5, [_Z22gpu_mat_mul_kernel_newPfS_S_iii_param_1];
	ld.param.u64 	%rd6, [_Z22gpu_mat_mul_kernel_newPfS_S_iii_param_2];
	ld.param.u32 	%r27, [_Z22gpu_mat_mul_kernel_newPfS_S_iii_param_3];
	ld.param.u32 	%r28, [_Z22gpu_mat_mul_kernel_newPfS_S_iii_param_4];
	ld.param.u32 	%r29, [_Z22gpu_mat_mul_kernel_newPfS_S_iii_param_5];
	mov.u32 	%r30, %ctaid.x;
	mov.u32 	%r31, %ctaid.y;
	mov.u32 	%r57, %tid.x;
	mov.u32 	%r55, %tid.y;
	shl.b32 	%r32, %r30, 4;
	add.s32 	%r3, %r32, %r57;
	shl.b32 	%r4, %r31, 4;
	add.s32 	%r5, %r4, %r55;
	cvt.rn.f32.s32 	%f34, %r28;
	mul.f32 	%f35, %f34, 0f3D800000;
	cvt.rpi.f32.f32 	%f36, %f35;
	cvt.rzi.s32.f32 	%r6, %f36;
	setp.lt.s32 	%p2, %r6, 1;
	@%p2 bra 	$L__BB1_41;
	cvta.to.global.u64 	%rd7, %rd6;
	setp.lt.s32 	%p3, %r3, %r27;
	shl.b32 	%r34, %r57, 6;
	mov.u32 	%r35, _ZZ22gpu_mat_mul_kernel_newPfS_S_iiiE3Mds;
	add.s32 	%r7, %r35, %r34;
	shl.b32 	%r36, %r55, 2;
	add.s32 	%r8, %r7, %r36;
	setp.lt.s32 	%p4, %r5, %r29;
	mov.u32 	%r37, _ZZ22gpu_mat_mul_kernel_newPfS_S_iiiE3Nds;
	add.s32 	%r10, %r37, %r36;
	add.s32 	%r9, %r10, %r34;
	and.pred  	%p1, %p3, %p4;
	mad.lo.s32 	%r38, %r29, %r3, %r5;
	mul.wide.u32 	%rd8, %r38, 4;
	add.s64 	%rd1, %rd7, %rd8;
	neg.s32 	%r60, %r6;
	mad.lo.s32 	%r39, %r57, %r29, %r55;
	add.s32 	%r58, %r39, %r4;
	shl.b32 	%r13, %r29, 4;
	mad.lo.s32 	%r56, %r28, %r3, %r55;
	cvta.to.global.u64 	%rd2, %rd4;
	cvta.to.global.u64 	%rd3, %rd5;
	mov.f32 	%f73, 0f00000000;
	mov.b32 	%r59, 7;
	not.pred 	%p27, %p1;
$L__BB1_2:
	setp.ge.s32 	%p5, %r3, %r27;
	setp.ge.s32 	%p6, %r55, %r28;
	or.pred  	%p7, %p5, %p6;
	@%p7 bra 	$L__BB1_4;
	mul.wide.s32 	%rd9, %r56, 4;
	add.s64 	%rd10, %rd2, %rd9;
	ld.global.f32 	%f38, [%rd10];
	st.shared.f32 	[%r8], %f38;
$L__BB1_4:
	setp.ge.s32 	%p8, %r5, %r29;
	setp.ge.s32 	%p9, %r57, %r28;
	or.pred  	%p10, %p8, %p9;
	@%p10 bra 	$L__BB1_6;
	mul.wide.s32 	%rd11, %r58, 4;
	add.s64 	%rd12, %rd3, %rd11;
	ld.global.f32 	%f39, [%rd12];
	st.shared.f32 	[%r9], %f39;
$L__BB1_6:
	bar.sync 	0;
	add.s32 	%r40, %r59, -7;
	setp.ge.s32 	%p11, %r40, %r28;
	@%p11 bra 	$L__BB1_8;
	ld.shared.f32 	%f40, [%r7];
	ld.shared.f32 	%f41, [%r10];
	fma.rn.f32 	%f73, %f40, %f41, %f73;
$L__BB1_8:
	add.s32 	%r41, %r59, -6;
	setp.ge.s32 	%p12, %r41, %r28;
	@%p12 bra 	$L__BB1_10;
	ld.shared.f32 	%f42, [%r7+4];
	ld.shared.f32 	%f43, [%r10+64];
	fma.rn.f32 	%f73, %f42, %f43, %f73;
$L__BB1_10:
	add.s32 	%r42, %r59, -5;
	setp.ge.s32 	%p13, %r42, %r28;
	@%p13 bra 	$L__BB1_12;
	ld.shared.f32 	%f44, [%r7+8];
	ld.shared.f32 	%f45, [%r10+128];
	fma.rn.f32 	%f73, %f44, %f45, %f73;
$L__BB1_12:
	add.s32 	%r43, %r59, -4;
	setp.ge.s32 	%p14, %r43, %r28;
	@%p14 bra 	$L__BB1_14;
	ld.shared.f32 	%f46, [%r7+12];
	ld.shared.f32 	%f47, [%r10+192];
	fma.rn.f32 	%f73, %f46, %f47, %f73;
$L__BB1_14:
	add.s32 	%r44, %r59, -3;
	setp.ge.s32 	%p15, %r44, %r28;
	@%p15 bra 	$L__BB1_16;
	ld.shared.f32 	%f48, [%r7+16];
	ld.shared.f32 	%f49, [%r10+256];
	fma.rn.f32 	%f73, %f48, %f49, %f73;
$L__BB1_16:
	add.s32 	%r45, %r59, -2;
	setp.ge.s32 	%p16, %r45, %r28;
	@%p16 bra 	$L__BB1_18;
	ld.shared.f32 	%f50, [%r7+20];
	ld.shared.f32 	%f51, [%r10+320];
	fma.rn.f32 	%f73, %f50, %f51, %f73;
$L__BB1_18:
	add.s32 	%r46, %r59, -1;
	setp.ge.s32 	%p17, %r46, %r28;
	@%p17 bra 	$L__BB1_20;
	ld.shared.f32 	%f52, [%r7+24];
	ld.shared.f32 	%f53, [%r10+384];
	fma.rn.f32 	%f73, %f52, %f53, %f73;
$L__BB1_20:
	setp.ge.s32 	%p18, %r59, %r28;
	@%p18 bra 	$L__BB1_22;
	ld.shared.f32 	%f54, [%r7+28];
	ld.shared.f32 	%f55, [%r10+448];
	fma.rn.f32 	%f73, %f54, %f55, %f73;
$L__BB1_22:
	add.s32 	%r47, %r59, 1;
	setp.ge.s32 	%p19, %r47, %r28;
	@%p19 bra 	$L__BB1_24;
	ld.shared.f32 	%f56, [%r7+32];
	ld.shared.f32 	%f57, [%r10+512];
	fma.rn.f32 	%f73, %f56, %f57, %f73;
$L__BB1_24:
	add.s32 	%r48, %r59, 2;
	setp.ge.s32 	%p20, %r48, %r28;
	@%p20 bra 	$L__BB1_26;
	ld.shared.f32 	%f58, [%r7+36];
	ld.shared.f32 	%f59, [%r10+576];
	fma.rn.f32 	%f73, %f58, %f59, %f73;
$L__BB1_26:
	add.s32 	%r49, %r59, 3;
	setp.ge.s32 	%p21, %r49, %r28;
	@%p21 bra 	$L__BB1_28;
	ld.shared.f32 	%f60, [%r7+40];
	ld.shared.f32 	%f61, [%r10+640];
	fma.rn.f32 	%f73, %f60, %f61, %f73;
$L__BB1_28:
	add.s32 	%r50, %r59, 4;
	setp.ge.s32 	%p22, %r50, %r28;
	@%p22 bra 	$L__BB1_30;
	ld.shared.f32 	%f62, [%r7+44];
	ld.shared.f32 	%f63, [%r10+704];
	fma.rn.f32 	%f73, %f62, %f63, %f73;
$L__BB1_30:
	add.s32 	%r51, %r59, 5;
	setp.ge.s32 	%p23, %r51, %r28;
	@%p23 bra 	$L__BB1_32;
	ld.shared.f32 	%f64, [%r7+48];
	ld.shared.f32 	%f65, [%r10+768];
	fma.rn.f32 	%f73, %f64, %f65, %f73;
$L__BB1_32:
	add.s32 	%r52, %r59, 6;
	setp.ge.s32 	%p24, %r52, %r28;
	@%p24 bra 	$L__BB1_34;
	ld.shared.f32 	%f66, [%r7+52];
	ld.shared.f32 	%f67, [%r10+832];
	fma.rn.f32 	%f73, %f66, %f67, %f73;
$L__BB1_34:
	add.s32 	%r53, %r59, 7;
	setp.ge.s32 	%p25, %r53, %r28;
	@%p25 bra 	$L__BB1_36;
	ld.shared.f32 	%f68, [%r7+56];
	ld.shared.f32 	%f69, [%r10+896];
	fma.rn.f32 	%f73, %f68, %f69, %f73;
$L__BB1_36:
	add.s32 	%r54, %r59, 8;
	setp.ge.s32 	%p26, %r54, %r28;
	@%p26 bra 	$L__BB1_38;
	ld.shared.f32 	%f70, [%r7+60];
	ld.shared.f32 	%f71, [%r10+960];
	fma.rn.f32 	%f73, %f70, %f71, %f73;
$L__BB1_38:
	bar.sync 	0;
	@%p27 bra 	$L__BB1_40;
	st.global.f32 	[%rd1], %f73;
$L__BB1_40:
	add.s32 	%r60, %r60, 1;
	setp.ne.s32 	%p28, %r60, 0;
	add.s32 	%r59, %r59, 16;
	add.s32 	%r58, %r58, %r13;
	add.s32 	%r57, %r57, 16;
	add.s32 	%r56, %r56, 16;
	add.s32 	%r55, %r55, 16;
	@%p28 bra 	$L__BB1_2;
$L__BB1_41:
	ret;

}


// ===== COMPILED SASS (sm_100) =====

	.target	sm_100

	.elftype	@"ET_EXEC"


//--------------------- .note.nv.tkinfo           --------------------------
	.section	.note.nv.tkinfo,"",@"SHT_NOTE"
	.sectionflags	@"SHF_NOTE_NV_TKINFO"
	.tkinfo
        /*0018*/ 	.word	0x00000002
        /*0030*/ 	.string	""
        /*0030*/ 	.string	"ptxas"
        /*0030*/ 	.string	"Cuda compilation tools, release 13.0, V13.0.88"
        /*0030*/ 	.string	"Build cuda_13.0.r13.0/compiler.36424714_0"
        /*0030*/ 	.string	"-arch sm_100 -m 64 "



//--------------------- .note.nv.cuinfo           --------------------------
	.section	.note.nv.cuinfo,"",@"SHT_NOTE"
	.sectionflags	@"SHF_NOTE_NV_CUINFO"
        /*0018*/ 	.short	0x0002
        /*001a*/ 	.short	0x0064
        /*001c*/ 	.short	0x0082
	.zero		2


//--------------------- .nv.info                  --------------------------
	.section	.nv.info,"",@"SHT_CUDA_INFO"
	.align	4


	//----- nvinfo : EIATTR_REGCOUNT
	.align		4
        /*0000*/ 	.byte	0x04, 0x2f
        /*0002*/ 	.short	(.L_1 - .L_0)
	.align		4
.L_0:
        /*0004*/ 	.word	index@(_Z18gpu_mat_mul_kernelPfS_S_i)
        /*0008*/ 	.word	0x00000020


	//----- nvinfo : EIATTR_FRAME_SIZE
	.align		4
.L_1:
        /*000c*/ 	.byte	0x04, 0x11
        /*000e*/ 	.short	(.L_3 - .L_2)
	.align		4
.L_2:
        /*0010*/ 	.word	index@(_Z18gpu_mat_mul_kernelPfS_S_i)
        /*0014*/ 	.word	0x00000000


	//----- nvinfo : EIATTR_REGCOUNT
	.align		4
.L_3:
        /*0018*/ 	.byte	0x04, 0x2f
        /*001a*/ 	.short	(.L_5 - .L_4)
	.align		4
.L_4:
        /*001c*/ 	.word	index@(_Z22gpu_mat_mul_kernel_newPfS_S_iii)
        /*0020*/ 	.word	0x0000001f


	//----- nvinfo : EIATTR_FRAME_SIZE
	.align		4
.L_5:
        /*0024*/ 	.byte	0x04, 0x11
        /*0026*/ 	.short	(.L_7 - .L_6)
	.align		4
.L_6:
        /*0028*/ 	.word	index@(_Z22gpu_mat_mul_kernel_newPfS_S_iii)
        /*002c*/ 	.word	0x00000000


	//----- nvinfo : EIATTR_MIN_STACK_SIZE
	.align		4
.L_7:
        /*0030*/ 	.byte	0x04, 0x12
        /*0032*/ 	.short	(.L_9 - .L_8)
	.align		4
.L_8:
        /*0034*/ 	.word	index@(_Z22gpu_mat_mul_kernel_newPfS_S_iii)
        /*0038*/ 	.word	0x00000000


	//----- nvinfo : EIATTR_MIN_STACK_SIZE
	.align		4
.L_9:
        /*003c*/ 	.byte	0x04, 0x12
        /*003e*/ 	.short	(.L_11 - .L_10)
	.align		4
.L_10:
        /*0040*/ 	.word	index@(_Z18gpu_mat_mul_kernelPfS_S_i)
        /*0044*/ 	.word	0x00000000
.L_11:


//--------------------- .nv.compat                --------------------------
	.section	.nv.compat,"",@"SHT_CUDA_COMPAT_INFO"
	.align	4
        /*0000*/ 	.byte	0x02, 0x09, 0x00, 0x00, 0x02, 0x02, 0x01, 0x00, 0x02, 0x05, 0x05, 0x00, 0x03, 0x07, 0x01, 0x01
        /*0010*/ 	.byte	0x02, 0x03, 0x00, 0x00, 0x02, 0x06, 0x01, 0x00, 0x04, 0x0b, 0x08, 0x00, 0x09, 0x00, 0x00, 0x00
        /*0020*/ 	.byte	0x00, 0x00, 0x00, 0x00


//--------------------- .nv.info._Z22gpu_mat_mul_kernel_newPfS_S_iii --------------------------
	.section	.nv.info._Z22gpu_mat_mul_kernel_newPfS_S_iii,"",@"SHT_CUDA_INFO"
	.sectionflags	@""
	.align	4


	//----- nvinfo : EIATTR_CUDA_API_VERSION
	.align		4
        /*0000*/ 	.byte	0x04, 0x37
        /*0002*/ 	.short	(.L_13 - .L_12)
.L_12:
        /*0004*/ 	.word	0x00000082


	//----- nvinfo : EIATTR_KPARAM_INFO
	.align		4
.L_13:
        /*0008*/ 	.byte	0x04, 0x17
        /*000a*/ 	.short	(.L_15 - .L_14)
.L_14:
        /*000c*/ 	.word	0x00000000
        /*0010*/ 	.short	0x0005
        /*0012*/ 	.short	0x0020
        /*0014*/ 	.byte	0x00, 0xf0, 0x11, 0x00


	//----- nvinfo : EIATTR_KPARAM_INFO
	.align		4
.L_15:
        /*0018*/ 	.byte	0x04, 0x17
        /*001a*/ 	.short	(.L_17 - .L_16)
.L_16:
        /*001c*/ 	.word	0x00000000
        /*0020*/ 	.short	0x0004
        /*0022*/ 	.short	0x001c
        /*0024*/ 	.byte	0x00, 0xf0, 0x11, 0x00


	//----- nvinfo : EIATTR_KPARAM_INFO
	.align		4
.L_17:
        /*0028*/ 	.byte	0x04, 0x17
        /*002a*/ 	.short	(.L_19 - .L_18)
.L_18:
        /*002c*/ 	.word	0x00000000
        /*0030*/ 	.short	0x0003
        /*0032*/ 	.short	0x0018
        /*0034*/ 	.byte	0x00, 0xf0, 0x11, 0x00


	//----- nvinfo : EIATTR_KPARAM_INFO
	.align		4
.L_19:
        /*0038*/ 	.byte	0x04, 0x17
        /*003a*/ 	.short	(.L_21 - .L_20)
.L_20:
        /*003c*/ 	.word	0x00000000
        /*0040*/ 	.short	0x0002
        /*0042*/ 	.short	0x0010
        /*0044*/ 	.byte	0x00, 0xf5, 0x21, 0x00


	//----- nvinfo : EIATTR_KPARAM_INFO
	.align		4
.L_21:
        /*0048*/ 	.byte	0x04, 0x17
        /*004a*/ 	.short	(.L_23 - .L_22)
.L_22:
        /*004c*/ 	.word	0x00000000
        /*0050*/ 	.short	0x0001
        /*0052*/ 	.short	0x0008
        /*0054*/ 	.byte	0x00, 0xf5, 0x21, 0x00


	//----- nvinfo : EIATTR_KPARAM_INFO
	.align		4
.L_23:
        /*0058*/ 	.byte	0x04, 0x17
        /*005a*/ 	.short	(.L_25 - .L_24)
.L_24:
        /*005c*/ 	.word	0x00000000
        /*0060*/ 	.short	0x0000
        /*0062*/ 	.short	0x0000
        /*0064*/ 	.byte	0x00, 0xf5, 0x21, 0x00


	//----- nvinfo : EIATTR_SPARSE_MMA_MASK
	.align		4
.L_25:
        /*0068*/ 	.byte	0x03, 0x50
        /*006a*/ 	.short	0x0000


	//----- nvinfo : EIATTR_MAXREG_COUNT
	.align		4
        /*006c*/ 	.byte	0x03, 0x1b
        /*006e*/ 	.short	0x00ff


	//----- nvinfo : EIATTR_NUM_BARRIERS
	.align		4
        /*0070*/ 	.byte	0x02, 0x4c
        /*0072*/ 	.byte	0x01
	.zero		1


	//----- nvinfo : EIATTR_MERCURY_ISA_VERSION
	.align		4
        /*0074*/ 	.byte	0x03, 0x5f
        /*0076*/ 	.short	0x0101


	//----- nvinfo : EIATTR_VRC_CTA_INIT_COUNT
	.align		4
        /*0078*/ 	.byte	0x02, 0x4a
	.zero		1
	.zero		1


	//----- nvinfo : EIATTR_EXIT_INSTR_OFFSETS
	.align		4
        /*007c*/ 	.byte	0x04, 0x1c
        /*007e*/ 	.short	(.L_27 - .L_26)


	//   ....[0]....
.L_26:
        /*0080*/ 	.word	0x00000060


	//   ....[1]....
        /*0084*/ 	.word	0x000008c0


	//----- nvinfo : EIATTR_CBANK_PARAM_SIZE
	.align		4
.L_27:
        /*0088*/ 	.byte	0x03, 0x19
        /*008a*/ 	.short	0x0024


	//----- nvinfo : EIATTR_PARAM_CBANK
	.align		4
        /*008c*/ 	.byte	0x04, 0x0a
        /*008e*/ 	.short	(.L_29 - .L_28)
	.align		4
.L_28:
        /*0090*/ 	.word	index@(.nv.constant0._Z22gpu_mat_mul_kernel_newPfS_S_iii)
        /*0094*/ 	.short	0x0380
        /*0096*/ 	.short	0x0024


	//----- nvinfo : EIATTR_SW_WAR
	.align		4
.L_29:
        /*0098*/ 	.byte	0x04, 0x36
        /*009a*/ 	.short	(.L_31 - .L_30)
.L_30:
        /*009c*/ 	.word	0x00000008
.L_31:


//--------------------- .nv.info._Z18gpu_mat_mul_kernelPfS_S_i --------------------------
	.section	.nv.info._Z18gpu_mat_mul_kernelPfS_S_i,"",@"SHT_CUDA_INFO"
	.sectionflags	@""
	.align	4


	//----- nvinfo : EIATTR_CUDA_API_VERSION
	.align		4
        /*0000*/ 	.byte	0x04, 0x37
        /*0002*/ 	.short	(.L_33 - .L_32)
.L_32:
        /*0004*/ 	.word	0x00000082


	//----- nvinfo : EIATTR_KPARAM_INFO
	.align		4
.L_33:
        /*0008*/ 	.byte	0x04, 0x17
        /*000a*/ 	.short	(.L_35 - .L_34)
.L_34:
        /*000c*/ 	.word	0x00000000
        /*0010*/ 	.short	0x0003
        /*0012*/ 	.short	0x0018
        /*0014*/ 	.byte	0x00, 0xf0, 0x11, 0x00


	//----- nvinfo : EIATTR_KPARAM_INFO
	.align		4
.L_35:
        /*0018*/ 	.byte	0x04, 0x17
        /*001a*/ 	.short	(.L_37 - .L_36)
.L_36:
        /*001c*/ 	.word	0x00000000
        /*0020*/ 	.short	0x0002
        /*0022*/ 	.short	0x0010
        /*0024*/ 	.byte	0x00, 0xf5, 0x21, 0x00


	//----- nvinfo : EIATTR_KPARAM_INFO
	.align		4
.L_37:
        /*0028*/ 	.byte	0x04, 0x17
        /*002a*/ 	.short	(.L_39 - .L_38)
.L_38:
        /*002c*/ 	.word	0x00000000
        /*0030*/ 	.short	0x0001
        /*0032*/ 	.short	0x0008
        /*0034*/ 	.byte	0x00, 0xf5, 0x21, 0x00


	//----- nvinfo : EIATTR_KPARAM_INFO
	.align		4
.L_39:
        /*0038*/ 	.byte	0x04, 0x17
        /*003a*/ 	.short	(.L_41 - .L_40)
.L_40:
        /*003c*/ 	.word	0x00000000
        /*0040*/ 	.short	0x0000
        /*0042*/ 	.short	0x0000
        /*0044*/ 	.byte	0x00, 0xf5, 0x21, 0x00


	//----- nvinfo : EIATTR_SPARSE_MMA_MASK
	.align		4
.L_41:
        /*0048*/ 	.byte	0x03, 0x50
        /*004a*/ 	.short	0x0000


	//----- nvinfo : EIATTR_MAXREG_COUNT
	.align		4
        /*004c*/ 	.byte	0x03, 0x1b
        /*004e*/ 	.short	0x00ff


	//----- nvinfo : EIATTR_NUM_BARRIERS
	.align		4
        /*0050*/ 	.byte	0x02, 0x4c
        /*0052*/ 	.byte	0x01
	.zero		1


	//----- nvinfo : EIATTR_MERCURY_ISA_VERSION
	.align		4
        /*0054*/ 	.byte	0x03, 0x5f
        /*0056*/ 	.short	0x0101


	//----- nvinfo : EIATTR_VRC_CTA_INIT_COUNT
	.align		4
        /*0058*/ 	.byte	0x02, 0x4a
	.zero		1
	.zero		1


	//----- nvinfo : EIATTR_EXIT_INSTR_OFFSETS
	.align		4
        /*005c*/ 	.byte	0x04, 0x1c
        /*005e*/ 	.short	(.L_43 - .L_42)


	//   ....[0]....
.L_42:
        /*0060*/ 	.word	0x00000c20


	//----- nvinfo : EIATTR_CBANK_PARAM_SIZE
	.align		4
.L_43:
        /*0064*/ 	.byte	0x03, 0x19
        /*0066*/ 	.short	0x001c


	//----- nvinfo : EIATTR_PARAM_CBANK
	.align		4
        /*0068*/ 	.byte	0x04, 0x0a
        /*006a*/ 	.short	(.L_45 - .L_44)
	.align		4
.L_44:
        /*006c*/ 	.word	index@(.nv.constant0._Z18gpu_mat_mul_kernelPfS_S_i)
        /*0070*/ 	.short	0x0380
        /*0072*/ 	.short	0x001c


	//----- nvinfo : EIATTR_SW_WAR
	.align		4
.L_45:
        /*0074*/ 	.byte	0x04, 0x36
        /*0076*/ 	.short	(.L_47 - .L_46)
.L_46:
        /*0078*/ 	.word	0x00000008
.L_47:


//--------------------- .nv.callgraph             --------------------------
	.section	.nv.callgraph,"",@"SHT_CUDA_CALLGRAPH"
	.align	4
	.sectionentsize	8
	.align		4
        /*0000*/ 	.word	0x00000000
	.align		4
        /*0004*/ 	.word	0xffffffff
	.align		4
        /*0008*/ 	.word	0x00000000
	.align		4
        /*000c*/ 	.word	0xfffffffe
	.align		4
        /*0010*/ 	.word	0x00000000
	.align		4
        /*0014*/ 	.word	0xfffffffd
	.align		4
        /*0018*/ 	.word	0x00000000
	.align		4
        /*001c*/ 	.word	0xfffffffc


//--------------------- .text._Z22gpu_mat_mul_kernel_newPfS_S_iii --------------------------
	.section	.text._Z22gpu_mat_mul_kernel_newPfS_S_iii,"ax",@progbits
	.align	128
        .global         _Z22gpu_mat_mul_kernel_newPfS_S_iii
        .type           _Z22gpu_mat_mul_kernel_newPfS_S_iii,@function
        .size           _Z22gpu_mat_mul_kernel_newPfS_S_iii,(.L_x_6 - _Z22gpu_mat_mul_kernel_newPfS_S_iii)
        .other          _Z22gpu_mat_mul_kernel_newPfS_S_iii,@"STO_CUDA_ENTRY STV_DEFAULT"
_Z22gpu_mat_mul_kernel_newPfS_S_iii:
.text._Z22gpu_mat_mul_kernel_newPfS_S_iii:
[----:B------:R-:W-:Y:S01]  /*0000*/  LDC R1, c[0x0][0x37c] ;  /* 0x0000df00ff017b82 */ /* 0x000fe20000000800 */
[----:B------:R-:W0:Y:S02]  /*0010*/  LDCU UR7, c[0x0][0x39c] ;  /* 0x00007380ff0777ac */ /* 0x000e240008000800 */
[----:B0-----:R-:W-:-:S05]  /*0020*/  I2FP.F32.S32 R0, UR7 ;  /* 0x0000000700007c45 */ /* 0x001fca0008201400 */
[----:B------:R-:W-:-:S04]  /*0030*/  FMUL R0, R0, 0.0625 ;  /* 0x3d80000000007820 */ /* 0x000fc80000400000 */
[----:B------:R-:W0:Y:S02]  /*0040*/  F2I.CEIL.NTZ R20, R0 ;  /* 0x0000000000147305 */ /* 0x000e24000020b100 */
[----:B0-----:R-:W-:-:S13]  /*0050*/  ISETP.GE.AND P0, PT, R20, 0x1, PT ;  /* 0x000000011400780c */ /* 0x001fda0003f06270 */
[----:B------:R-:W-:Y:S05]  /*0060*/  @!P0 EXIT ;  /* 0x000000000000894d */ /* 0x000fea0003800000 */
[----:B------:R-:W0:Y:S01]  /*0070*/  S2R R6, SR_CTAID.Y ;  /* 0x0000000000067919 */ /* 0x000e220000002600 */
[----:B------:R-:W1:Y:S01]  /*0080*/  S2UR UR6, SR_CgaCtaId ;  /* 0x00000000000679c3 */ /* 0x000e620000008800 */
[----:B------:R-:W2:Y:S01]  /*0090*/  LDCU UR10, c[0x0][0x3a0] ;  /* 0x00007400ff0a77ac */ /* 0x000ea20008000800 */
[----:B------:R-:W-:Y:S01]  /*00a0*/  IMAD.MOV R20, RZ, RZ, -R20 ;  /* 0x000000ffff147224 */ /* 0x000fe200078e0a14 */
[----:B------:R-:W0:Y:S01]  /*00b0*/  S2R R16, SR_TID.Y ;  /* 0x0000000000107919 */ /* 0x000e220000002200 */
[----:B------:R-:W-:Y:S01]  /*00c0*/  IMAD.MOV.U32 R11, RZ, RZ, RZ ;  /* 0x000000ffff0b7224 */ /* 0x000fe200078e00ff */
[----:B------:R-:W3:Y:S01]  /*00d0*/  LDCU UR11, c[0x0][0x398] ;  /* 0x00007300ff0b77ac */ /* 0x000ee20008000800 */
[----:B------:R-:W4:Y:S02]  /*00e0*/  S2R R15, SR_CTAID.X ;  /* 0x00000000000f7919 */ /* 0x000f240000002500 */
[----:B------:R-:W5:Y:S01]  /*00f0*/  LDC.64 R2, c[0x0][0x390] ;  /* 0x0000e400ff027b82 */ /* 0x000f620000000a00 */
[----:B------:R-:W-:Y:S01]  /*0100*/  UMOV UR4, 0x400 ;  /* 0x0000040000047882 */ /* 0x000fe20000000000 */
[----:B------:R-:W0:Y:S01]  /*0110*/  LDCU.64 UR8, c[0x0][0x358] ;  /* 0x00006b00ff0877ac */ /* 0x000e220008000a00 */
[----:B------:R-:W4:Y:S01]  /*0120*/  S2R R0, SR_TID.X ;  /* 0x0000000000007919 */ /* 0x000f220000002100 */
[----:B------:R-:W-:-:S04]  /*0130*/  UIADD3 UR5, UPT, UPT, UR4, 0x400, URZ ;  /* 0x0000040004057890 */ /* 0x000fc8000fffe0ff */
[----:B------:R-:W5:Y:S08]  /*0140*/  LDC R10, c[0x0][0x3a0] ;  /* 0x0000e800ff0a7b82 */ /* 0x000f700000000800 */
[----:B------:R-:W5:Y:S01]  /*0150*/  LDC.64 R4, c[0x0][0x398] ;  /* 0x0000e600ff047b82 */ /* 0x000f620000000a00 */
[----:B-1----:R-:W-:Y:S02]  /*0160*/  ULEA UR5, UR6, UR5, 0x18 ;  /* 0x0000000506057291 */ /* 0x002fe4000f8ec0ff */
[----:B------:R-:W-:Y:S01]  /*0170*/  ULEA UR4, UR6, UR4, 0x18 ;  /* 0x0000000406047291 */ /* 0x000fe2000f8ec0ff */
[----:B0-----:R-:W-:-:S03]  /*0180*/  IMAD R12, R6, 0x10, R16 ;  /* 0x00000010060c7824 */ /* 0x001fc600078e0210 */
[----:B------:R-:W-:Y:S02]  /*0190*/  LEA R19, R16, UR5, 0x2 ;  /* 0x0000000510137c11 */ /* 0x000fe4000f8e10ff */
[----:B--2---:R-:W-:Y:S01]  /*01a0*/  ISETP.GE.AND P0, PT, R12, UR10, PT ;  /* 0x0000000a0c007c0c */ /* 0x004fe2000bf06270 */
[----:B----4-:R-:W-:Y:S01]  /*01b0*/  IMAD R15, R15, 0x10, R0 ;  /* 0x000000100f0f7824 */ /* 0x010fe200078e0200 */
[C---:B------:R-:W-:Y:S01]  /*01c0*/  LEA R17, R0.reuse, UR4, 0x6 ;  /* 0x0000000400117c11 */ /* 0x040fe2000f8e30ff */
[----:B------:R-:W-:Y:S01]  /*01d0*/  IMAD R21, R0, UR10, R16 ;  /* 0x0000000a00157c24 */ /* 0x000fe2000f8e0210 */
[----:B------:R-:W-:Y:S01]  /*01e0*/  UMOV UR4, 0x7 ;  /* 0x0000000700047882 */ /* 0x000fe20000000000 */
[C---:B------:R-:W-:Y:S01]  /*01f0*/  IMAD R7, R15.reuse, UR10, R12 ;  /* 0x0000000a0f077c24 */ /* 0x040fe2000f8e020c */
[C---:B---3--:R-:W-:Y:S01]  /*0200*/  ISETP.LT.AND P0, PT, R15.reuse, UR11, !P0 ;  /* 0x0000000b0f007c0c */ /* 0x048fe2000c701270 */
[----:B------:R-:W-:Y:S01]  /*0210*/  IMAD R13, R15, UR7, R16 ;  /* 0x000000070f0d7c24 */ /* 0x000fe2000f8e0210 */
[----:B------:R-:W-:Y:S01]  /*0220*/  LEA R21, R6, R21, 0x4 ;  /* 0x0000001506157211 */ /* 0x000fe200078e20ff */
[----:B-----5:R-:W-:Y:S01]  /*0230*/  IMAD.WIDE.U32 R2, R7, 0x4, R2 ;  /* 0x0000000407027825 */ /* 0x020fe200078e0002 */
[----:B------:R-:W-:-:S03]  /*0240*/  LEA R18, R16, R17, 0x2 ;  /* 0x0000001110127211 */ /* 0x000fc600078e10ff */
[----:B------:R-:W-:-:S07]  /*0250*/  IMAD R14, R0, 0x40, R19 ;  /* 0x00000040000e7824 */ /* 0x000fce00078e0213 */
.L_x_0:
[-C--:B------:R-:W-:Y:S02]  /*0260*/  ISETP.GE.AND P1, PT, R16, R5.reuse, PT ;  /* 0x000000051000720c */ /* 0x080fe40003f26270 */
[----:B------:R-:W-:Y:S02]  /*0270*/  ISETP.GE.AND P2, PT, R0, R5, PT ;  /* 0x000000050000720c */ /* 0x000fe40003f46270 */
[----:B------:R-:W-:Y:S02]  /*0280*/  ISETP.GE.OR P1, PT, R15, R4, P1 ;  /* 0x000000040f00720c */ /* 0x000fe40000f26670 */
[----:B------:R-:W-:-:S11]  /*0290*/  ISETP.GE.OR P2, PT, R12, R10, P2 ;  /* 0x0000000a0c00720c */ /* 0x000fd60001746670 */
[----:B0-----:R-:W0:Y:S08]  /*02a0*/  @!P1 LDC.64 R8, c[0x0][0x380] ;  /* 0x0000e000ff089b82 */ /* 0x001e300000000a00 */
[----:B------:R-:W1:Y:S01]  /*02b0*/  @!P2 LDC.64 R6, c[0x0][0x388] ;  /* 0x0000e200ff06ab82 */ /* 0x000e620000000a00 */
[----:B0-----:R-:W-:-:S06]  /*02c0*/  @!P1 IMAD.WIDE R8, R13, 0x4, R8 ;  /* 0x000000040d089825 */ /* 0x001fcc00078e0208 */
[----:B------:R-:W2:Y:S01]  /*02d0*/  @!P1 LDG.E R9, desc[UR8][R8.64] ;  /* 0x0000000808099981 */ /* 0x000ea2000c1e1900 */
[----:B-1----:R-:W-:-:S06]  /*02e0*/  @!P2 IMAD.WIDE R6, R21, 0x4, R6 ;  /* 0x000000041506a825 */ /* 0x002fcc00078e0206 */
[----:B------:R-:W3:Y:S01]  /*02f0*/  @!P2 LDG.E R7, desc[UR8][R6.64] ;  /* 0x000000080607a981 */ /* 0x000ee2000c1e1900 */
[----:B------:R-:W-:Y:S02]  /*0300*/  UIADD3 UR5, UPT, UPT, UR4, -0x7, URZ ;  /* 0xfffffff904057890 */ /* 0x000fe4000fffe0ff */
[----:B------:R-:W-:-:S04]  /*0310*/  UIADD3 UR6, UPT, UPT, UR4, -0x6, URZ ;  /* 0xfffffffa04067890 */ /* 0x000fc8000fffe0ff */
[C---:B------:R-:W-:Y:S02]  /*0320*/  ISETP.LE.AND P3, PT, R5.reuse, UR5, PT ;  /* 0x0000000505007c0c */ /* 0x040fe4000bf63270 */
[----:B------:R-:W-:Y:S01]  /*0330*/  ISETP.LE.AND P4, PT, R5, UR6, PT ;  /* 0x0000000605007c0c */ /* 0x000fe2000bf83270 */
[----:B------:R-:W-:Y:S02]  /*0340*/  UIADD3 UR5, UPT, UPT, UR4, -0x5, URZ ;  /* 0xfffffffb04057890 */ /* 0x000fe4000fffe0ff */
[----:B------:R-:W-:-:S04]  /*0350*/  UIADD3 UR6, UPT, UPT, UR4, -0x4, URZ ;  /* 0xfffffffc04067890 */ /* 0x000fc8000fffe0ff */
[C---:B------:R-:W-:Y:S02]  /*0360*/  ISETP.LE.AND P5, PT, R5.reuse, UR5, PT ;  /* 0x0000000505007c0c */ /* 0x040fe4000bfa3270 */
[----:B------:R-:W-:Y:S01]  /*0370*/  ISETP.LE.AND P6, PT, R5, UR6, PT ;  /* 0x0000000605007c0c */ /* 0x000fe2000bfc3270 */
[----:B------:R-:W-:Y:S02]  /*0380*/  UIADD3 UR5, UPT, UPT, UR4, -0x3, URZ ;  /* 0xfffffffd04057890 */ /* 0x000fe4000fffe0ff */
[----:B------:R-:W-:Y:S01]  /*0390*/  UIADD3 UR6, UPT, UPT, UR4, -0x2, URZ ;  /* 0xfffffffe04067890 */ /* 0x000fe2000fffe0ff */
[----:B------:R-:W-:Y:S01]  /*03a0*/  IADD3 R20, PT, PT, R20, 0x1, RZ ;  /* 0x0000000114147810 */ /* 0x000fe20007ffe0ff */
[----:B------:R-:W-:Y:S01]  /*03b0*/  VIADD R16, R16, 0x10 ;  /* 0x0000001010107836 */ /* 0x000fe20000000000 */
[----:B------:R-:W-:Y:S01]  /*03c0*/  IADD3 R0, PT, PT, R0, 0x10, RZ ;  /* 0x0000001000007810 */ /* 0x000fe20007ffe0ff */
[----:B------:R-:W-:Y:S01]  /*03d0*/  VIADD R13, R13, 0x10 ;  /* 0x000000100d0d7836 */ /* 0x000fe20000000000 */
[----:B------:R-:W-:Y:S01]  /*03e0*/  LEA R21, R10, R21, 0x4 ;  /* 0x000000150a157211 */ /* 0x000fe200078e20ff */
[----:B--2---:R-:W-:Y:S04]  /*03f0*/  @!P1 STS [R18], R9 ;  /* 0x0000000912009388 */ /* 0x004fe80000000800 */
[----:B---3--:R-:W-:Y:S01]  /*0400*/  @!P2 STS [R14], R7 ;  /* 0x000000070e00a388 */ /* 0x008fe20000000800 */
[----:B------:R-:W-:Y:S06]  /*0410*/  BAR.SYNC.DEFER_BLOCKING 0x0 ;  /* 0x0000000000007b1d */ /* 0x000fec0000010000 */
[----:B------:R-:W-:Y:S04]  /*0420*/  @!P3 LDS R8, [R17] ;  /* 0x000000001108b984 */ /* 0x000fe80000000800 */
[----:B------:R-:W0:Y:S04]  /*0430*/  @!P3 LDS R6, [R19] ;  /* 0x000000001306b984 */ /* 0x000e280000000800 */
[----:B------:R-:W-:Y:S04]  /*0440*/  @!P4 LDS R23, [R17+0x4] ;  /* 0x000004001117c984 */ /* 0x000fe80000000800 */
[----:B------:R-:W1:Y:S04]  /*0450*/  @!P4 LDS R28, [R19+0x40] ;  /* 0x00004000131cc984 */ /* 0x000e680000000800 */
[----:B------:R-:W-:Y:S04]  /*0460*/  @!P5 LDS R25, [R17+0x8] ;  /* 0x000008001119d984 */ /* 0x000fe80000000800 */
[----:B------:R-:W2:Y:S04]  /*0470*/  @!P5 LDS R9, [R19+0x80] ;  /* 0x000080001309d984 */ /* 0x000ea80000000800 */
[----:B------:R-:W-:Y:S04]  /*0480*/  @!P6 LDS R22, [R17+0xc] ;  /* 0x00000c001116e984 */ /* 0x000fe80000000800 */
[----:B------:R-:W3:Y:S01]  /*0490*/  @!P6 LDS R24, [R19+0xc0] ;  /* 0x0000c0001318e984 */ /* 0x000ee20000000800 */
[----:B------:R-:W-:-:S02]  /*04a0*/  ISETP.LE.AND P2, PT, R5, UR5, PT ;  /* 0x0000000505007c0c */ /* 0x000fc4000bf43270 */
[----:B------:R-:W-:Y:S01]  /*04b0*/  ISETP.LE.AND P1, PT, R5, UR6, PT ;  /* 0x0000000605007c0c */ /* 0x000fe2000bf23270 */
[----:B------:R-:W-:-:S10]  /*04c0*/  UIADD3 UR5, UPT, UPT, UR4, -0x1, URZ ;  /* 0xffffffff04057890 */ /* 0x000fd4000fffe0ff */
[----:B------:R-:W-:Y:S01]  /*04d0*/  @!P2 LDS R26, [R17+0x10] ;  /* 0x00001000111aa984 */ /* 0x000fe20000000800 */
[----:B0-----:R-:W-:Y:S01]  /*04e0*/  @!P3 FFMA R11, R8, R6, R11 ;  /* 0x00000006080bb223 */ /* 0x001fe2000000000b */
[C---:B------:R-:W-:Y:S02]  /*04f0*/  ISETP.LE.AND P3, PT, R5.reuse, UR5, PT ;  /* 0x0000000505007c0c */ /* 0x040fe4000bf63270 */
[----:B------:R-:W0:Y:S04]  /*0500*/  @!P2 LDS R7, [R19+0x100] ;  /* 0x000100001307a984 */ /* 0x000e280000000800 */
[----:B------:R-:W-:Y:S01]  /*0510*/  @!P1 LDS R6, [R17+0x14] ;  /* 0x0000140011069984 */ /* 0x000fe20000000800 */
[----:B-1----:R-:W-:Y:S01]  /*0520*/  @!P4 FFMA R11, R28, R23, R11 ;  /* 0x000000171c0bc223 */ /* 0x002fe2000000000b */
[----:B------:R-:W-:-:S02]  /*0530*/  ISETP.LE.AND P4, PT, R5, UR4, PT ;  /* 0x0000000405007c0c */ /* 0x000fc4000bf83270 */
[----:B------:R-:W1:Y:S04]  /*0540*/  @!P1 LDS R8, [R19+0x140] ;  /* 0x0001400013089984 */ /* 0x000e680000000800 */
[----:B------:R-:W-:Y:S01]  /*0550*/  @!P3 LDS R28, [R19+0x180] ;  /* 0x00018000131cb984 */ /* 0x000fe20000000800 */
[----:B--2---:R-:W-:-:S03]  /*0560*/  @!P5 FFMA R11, R9, R25, R11 ;  /* 0x00000019090bd223 */ /* 0x004fc6000000000b */
[----:B------:R-:W2:Y:S01]  /*0570*/  @!P3 LDS R9, [R17+0x18] ;  /* 0x000018001109b984 */ /* 0x000ea20000000800 */
[----:B---3--:R-:W-:-:S03]  /*0580*/  @!P6 FFMA R11, R24, R22, R11 ;  /* 0x00000016180be223 */ /* 0x008fc6000000000b */
[----:B------:R-:W-:Y:S04]  /*0590*/  @!P4 LDS R22, [R17+0x1c] ;  /* 0x00001c001116c984 */ /* 0x000fe80000000800 */
[----:B------:R-:W3:Y:S01]  /*05a0*/  @!P4 LDS R24, [R19+0x1c0] ;  /* 0x0001c0001318c984 */ /* 0x000ee20000000800 */
[----:B------:R-:W-:Y:S02]  /*05b0*/  UIADD3 UR5, UPT, UPT, UR4, 0x1, URZ ;  /* 0x0000000104057890 */ /* 0x000fe4000fffe0ff */
[----:B------:R-:W-:-:S04]  /*05c0*/  UIADD3 UR6, UPT, UPT, UR4, 0x2, URZ ;  /* 0x0000000204067890 */ /* 0x000fc8000fffe0ff */
[C---:B------:R-:W-:Y:S02]  /*05d0*/  ISETP.LE.AND P6, PT, R5.reuse, UR5, PT ;  /* 0x0000000505007c0c */ /* 0x040fe4000bfc3270 */
[----:B------:R-:W-:Y:S01]  /*05e0*/  ISETP.LE.AND P5, PT, R5, UR6, PT ;  /* 0x0000000605007c0c */ /* 0x000fe2000bfa3270 */
[----:B------:R-:W-:Y:S02]  /*05f0*/  UIADD3 UR5, UPT, UPT, UR4, 0x3, URZ ;  /* 0x0000000304057890 */ /* 0x000fe4000fffe0ff */
[----:B------:R-:W-:Y:S01]  /*0600*/  UIADD3 UR6, UPT, UPT, UR4, 0x4, URZ ;  /* 0x0000000404067890 */ /* 0x000fe2000fffe0ff */
[----:B0-----:R-:W-:-:S03]  /*0610*/  @!P2 FFMA R11, R26, R7, R11 ;  /* 0x000000071a0ba223 */ /* 0x001fc6000000000b */
[----:B------:R-:W-:-:S04]  /*0620*/  ISETP.LE.AND P2, PT, R5, UR5, PT ;  /* 0x0000000505007c0c */ /* 0x000fc8000bf43270 */
[----:B------:R-:W-:Y:S01]  /*0630*/  @!P6 LDS R26, [R17+0x20] ;  /* 0x00002000111ae984 */ /* 0x000fe20000000800 */
[----:B-1----:R-:W-:-:S03]  /*0640*/  @!P1 FFMA R11, R8, R6, R11 ;  /* 0x00000006080b9223 */ /* 0x002fc6000000000b */
[----:B------:R-:W0:Y:S01]  /*0650*/  @!P6 LDS R7, [R19+0x200] ;  /* 0x000200001307e984 */ /* 0x000e220000000800 */
[----:B------:R-:W-:-:S03]  /*0660*/  ISETP.LE.AND P1, PT, R5, UR6, PT ;  /* 0x0000000605007c0c */ /* 0x000fc6000bf23270 */
[----:B------:R-:W-:Y:S04]  /*0670*/  @!P5 LDS R25, [R17+0x24] ;  /* 0x000024001119d984 */ /* 0x000fe80000000800 */
[----:B------:R-:W1:Y:S01]  /*0680*/  @!P5 LDS R23, [R19+0x240] ;  /* 0x000240001317d984 */ /* 0x000e620000000800 */
[----:B--2---:R-:W-:-:S03]  /*0690*/  @!P3 FFMA R11, R28, R9, R11 ;  /* 0x000000091c0bb223 */ /* 0x004fc6000000000b */
[----:B------:R-:W-:Y:S04]  /*06a0*/  @!P2 LDS R6, [R17+0x28] ;  /* 0x000028001106a984 */ /* 0x000fe80000000800 */
[----:B------:R-:W2:Y:S01]  /*06b0*/  @!P2 LDS R8, [R19+0x280] ;  /* 0x000280001308a984 */ /* 0x000ea20000000800 */
[----:B---3--:R-:W-:-:S03]  /*06c0*/  @!P4 FFMA R11, R24, R22, R11 ;  /* 0x00000016180bc223 */ /* 0x008fc6000000000b */
[----:B------:R-:W-:Y:S04]  /*06d0*/  @!P1 LDS R22, [R17+0x2c] ;  /* 0x00002c0011169984 */ /* 0x000fe80000000800 */
[----:B------:R-:W3:Y:S01]  /*06e0*/  @!P1 LDS R24, [R19+0x2c0] ;  /* 0x0002c00013189984 */ /* 0x000ee20000000800 */
[----:B------:R-:W-:Y:S02]  /*06f0*/  UIADD3 UR5, UPT, UPT, UR4, 0x5, URZ ;  /* 0x0000000504057890 */ /* 0x000fe4000fffe0ff */
[----:B------:R-:W-:-:S04]  /*0700*/  UIADD3 UR6, UPT, UPT, UR4, 0x6, URZ ;  /* 0x0000000604067890 */ /* 0x000fc8000fffe0ff */
[C---:B------:R-:W-:Y:S01]  /*0710*/  ISETP.LE.AND P4, PT, R5.reuse, UR5, PT ;  /* 0x0000000505007c0c */ /* 0x040fe2000bf83270 */
[----:B------:R-:W-:Y:S01]  /*0720*/  UIADD3 UR5, UPT, UPT, UR4, 0x7, URZ ;  /* 0x0000000704057890 */ /* 0x000fe2000fffe0ff */
[----:B------:R-:W-:Y:S01]  /*0730*/  ISETP.LE.AND P3, PT, R5, UR6, PT ;  /* 0x0000000605007c0c */ /* 0x000fe2000bf63270 */
[----:B------:R-:W-:Y:S01]  /*0740*/  UIADD3 UR6, UPT, UPT, UR4, 0x8, URZ ;  /* 0x0000000804067890 */ /* 0x000fe2000fffe0ff */
[----:B0-----:R-:W-:-:S03]  /*0750*/  @!P6 FFMA R11, R26, R7, R11 ;  /* 0x000000071a0be223 */ /* 0x001fc6000000000b */
[----:B------:R-:W-:-:S06]  /*0760*/  ISETP.LE.AND P6, PT, R5, UR5, PT ;  /* 0x0000000505007c0c */ /* 0x000fcc000bfc3270 */
[----:B------:R-:W-:Y:S01]  /*0770*/  @!P4 LDS R26, [R17+0x30] ;  /* 0x00003000111ac984 */ /* 0x000fe20000000800 */
[----:B-1----:R-:W-:Y:S01]  /*0780*/  @!P5 FFMA R11, R23, R25, R11 ;  /* 0x00000019170bd223 */ /* 0x002fe2000000000b */
[----:B------:R-:W-:Y:S02]  /*0790*/  ISETP.LE.AND P5, PT, R5, UR6, PT ;  /* 0x0000000605007c0c */ /* 0x000fe4000bfa3270 */
[----:B------:R-:W0:Y:S04]  /*07a0*/  @!P4 LDS R7, [R19+0x300] ;  /* 0x000300001307c984 */ /* 0x000e280000000800 */
        /* <DEDUP_REMOVED lines=8> */
[----:B------:R-:W-:Y:S01]  /*0830*/  BAR.SYNC.DEFER_BLOCKING 0x0 ;  /* 0x0000000000007b1d */ /* 0x000fe20000010000 */
[----:B------:R-:W-:Y:S01]  /*0840*/  ISETP.NE.AND P1, PT, R20, RZ, PT ;  /* 0x000000ff1400720c */ /* 0x000fe20003f25270 */
[----:B0-----:R-:W-:-:S04]  /*0850*/  @!P4 FFMA R11, R26, R7, R11 ;  /* 0x000000071a0bc223 */ /* 0x001fc8000000000b */
[----:B-1----:R-:W-:-:S04]  /*0860*/  @!P3 FFMA R11, R28, R9, R11 ;  /* 0x000000091c0bb223 */ /* 0x002fc8000000000b */
[----:B--2---:R-:W-:Y:S01]  /*0870*/  @!P6 FFMA R11, R6, R23, R11 ;  /* 0x00000017060be223 */ /* 0x004fe2000000000b */
[----:B------:R-:W-:-:S03]  /*0880*/  UIADD3 UR4, UPT, UPT, UR4, 0x10, URZ ;  /* 0x0000001004047890 */ /* 0x000fc6000fffe0ff */
[----:B---3--:R-:W-:-:S05]  /*0890*/  @!P5 FFMA R11, R8, R22, R11 ;  /* 0x00000016080bd223 */ /* 0x008fca000000000b */
[----:B------:R0:W-:Y:S01]  /*08a0*/  @P0 STG.E desc[UR8][R2.64], R11 ;  /* 0x0000000b02000986 */ /* 0x0001e2000c101908 */
[----:B------:R-:W-:Y:S05]  /*08b0*/  @P1 BRA `(.L_x_0) ;  /* 0xfffffff800681947 */ /* 0x000fea000383ffff */
[----:B------:R-:W-:Y:S05]  /*08c0*/  EXIT ;  /* 0x000000000000794d */ /* 0x000fea0003800000 */
.L_x_1:
[----:B------:R-:W-:-:S00]  /*08d0*/  BRA `(.L_x_1) ;  /* 0xfffffffc00fc7947 */ /* 0x000fc0000383ffff */
[----:B------:R-:W-:-:S00]  /*08e0*/  NOP ;  /* 0x0000000000007918 */ /* 0x000fc00000000000 */
        /* <DEDUP_REMOVED lines=9> */
.L_x_6:


//--------------------- .text._Z18gpu_mat_mul_kernelPfS_S_i --------------------------
	.section	.text._Z18gpu_mat_mul_kernelPfS_S_i,"ax",@progbits
	.align	128
        .global         _Z18gpu_mat_mul_kernelPfS_S_i
        .type           _Z18gpu_mat_mul_kernelPfS_S_i,@function
        .size           _Z18gpu_mat_mul_kernelPfS_S_i,(.L_x_7 - _Z18gpu_mat_mul_kernelPfS_S_i)
        .other          _Z18gpu_mat_mul_kernelPfS_S_i,@"STO_CUDA_ENTRY STV_DEFAULT"
_Z18gpu_mat_mul_kernelPfS_S_i:
.text._Z18gpu_mat_mul_kernelPfS_S_i:
[----:B------:R-:W-:Y:S08]  /*0000*/  LDC R1, c[0x0][0x37c] ;  /* 0x0000df00ff017b82 */ /* 0x000ff00000000800 */
[----:B------:R-:W0:Y:S01]  /*0010*/  LDC R0, c[0x0][0x398] ;  /* 0x0000e600ff007b82 */ /* 0x000e220000000800 */
[----:B------:R-:W1:Y:S01]  /*0020*/  S2R R4, SR_CTAID.Y ;  /* 0x0000000000047919 */ /* 0x000e620000002600 */
[----:B------:R-:W2:Y:S01]  /*0030*/  LDCU.64 UR8, c[0x0][0x358] ;  /* 0x00006b00ff0877ac */ /* 0x000ea20008000a00 */
[----:B------:R-:W-:Y:S01]  /*0040*/  HFMA2 R25, -RZ, RZ, 0, 0 ;  /* 0x00000000ff197431 */ /* 0x000fe200000001ff */
[----:B------:R-:W1:Y:S01]  /*0050*/  S2R R7, SR_TID.Y ;  /* 0x0000000000077919 */ /* 0x000e620000002200 */
[----:B------:R-:W3:Y:S01]  /*0060*/  S2R R6, SR_CTAID.X ;  /* 0x0000000000067919 */ /* 0x000ee20000002500 */
[----:B------:R-:W3:Y:S01]  /*0070*/  S2R R17, SR_TID.X ;  /* 0x0000000000117919 */ /* 0x000ee20000002100 */
[----:B0-----:R-:W-:-:S05]  /*0080*/  I2FP.F32.S32 R2, R0 ;  /* 0x0000000000027245 */ /* 0x001fca0000201400 */
[----:B------:R-:W-:-:S04]  /*0090*/  FMUL R2, R2, 0.0625 ;  /* 0x3d80000002027820 */ /* 0x000fc80000400000 */
[----:B------:R-:W0:Y:S01]  /*00a0*/  F2I.CEIL.NTZ R23, R2 ;  /* 0x0000000200177305 */ /* 0x000e22000020b100 */
[----:B-1----:R-:W-:Y:S02]  /*00b0*/  LEA R3, R4, R7, 0x4 ;  /* 0x0000000704037211 */ /* 0x002fe400078e20ff */
[----:B---3--:R-:W-:Y:S02]  /*00c0*/  LEA R5, R6, R17, 0x4 ;  /* 0x0000001106057211 */ /* 0x008fe400078e20ff */
[----:B0-----:R-:W-:-:S13]  /*00d0*/  ISETP.GE.AND P0, PT, R23, 0x1, PT ;  /* 0x000000011700780c */ /* 0x001fda0003f06270 */
[----:B--2---:R-:W-:Y:S05]  /*00e0*/  @!P0 BRA `(.L_x_2) ;  /* 0x0000000800bc8947 */ /* 0x004fea0003800000 */
[----:B------:R-:W0:Y:S01]  /*00f0*/  S2UR UR6, SR_CgaCtaId ;  /* 0x00000000000679c3 */ /* 0x000e220000008800 */
[----:B------:R-:W-:Y:S01]  /*0100*/  UMOV UR4, 0x400 ;  /* 0x0000040000047882 */ /* 0x000fe20000000000 */
[----:B------:R-:W-:Y:S01]  /*0110*/  ISETP.NE.AND P0, PT, R23, 0x1, PT ;  /* 0x000000011700780c */ /* 0x000fe20003f05270 */
[----:B------:R-:W-:Y:S01]  /*0120*/  UIADD3 UR5, UPT, UPT, UR4, 0x400, URZ ;  /* 0x0000040004057890 */ /* 0x000fe2000fffe0ff */
[----:B------:R-:W-:Y:S01]  /*0130*/  IMAD R22, R3, R0, R17 ;  /* 0x0000000003167224 */ /* 0x000fe200078e0211 */
[----:B------:R-:W-:Y:S02]  /*0140*/  MOV R25, RZ ;  /* 0x000000ff00197202 */ /* 0x000fe40000000f00 */
[----:B------:R-:W-:Y:S01]  /*0150*/  MOV R4, RZ ;  /* 0x000000ff00047202 */ /* 0x000fe20000000f00 */
[----:B0-----:R-:W-:Y:S02]  /*0160*/  ULEA UR5, UR6, UR5, 0x18 ;  /* 0x0000000506057291 */ /* 0x001fe4000f8ec0ff */
[----:B------:R-:W-:-:S04]  /*0170*/  ULEA UR4, UR6, UR4, 0x18 ;  /* 0x0000000406047291 */ /* 0x000fc8000f8ec0ff */
[C---:B------:R-:W-:Y:S02]  /*0180*/  LEA R20, R7.reuse, UR5, 0x6 ;  /* 0x0000000507147c11 */ /* 0x040fe4000f8e30ff */
[----:B------:R-:W-:Y:S02]  /*0190*/  LEA R2, R7, UR4, 0x6 ;  /* 0x0000000407027c11 */ /* 0x000fe4000f8e30ff */
[----:B------:R-:W-:Y:S01]  /*01a0*/  LEA R20, R17, R20, 0x2 ;  /* 0x0000001411147211 */ /* 0x000fe200078e10ff */
[----:B------:R-:W-:Y:S06]  /*01b0*/  @!P0 BRA `(.L_x_3) ;  /* 0x0000000400b08947 */ /* 0x000fec0003800000 */
[C---:B------:R-:W-:Y:S01]  /*01c0*/  IADD3 R4, PT, PT, R7.reuse, 0x10, RZ ;  /* 0x0000001007047810 */ /* 0x040fe20007ffe0ff */
[-CC-:B------:R-:W-:Y:S01]  /*01d0*/  IMAD R19, R7, R0.reuse, R17.reuse ;  /* 0x0000000007137224 */ /* 0x180fe200078e0211 */
[----:B------:R-:W-:Y:S02]  /*01e0*/  LOP3.LUT R18, R23, 0x7ffffffe, RZ, 0xc0, !PT ;  /* 0x7ffffffe17127812 */ /* 0x000fe400078ec0ff */
[----:B------:R-:W-:Y:S01]  /*01f0*/  MOV R25, RZ ;  /* 0x000000ff00197202 */ /* 0x000fe20000000f00 */
[----:B------:R-:W-:Y:S01]  /*0200*/  IMAD R4, R4, R0, R17 ;  /* 0x0000000004047224 */ /* 0x000fe200078e0211 */
[C---:B------:R-:W-:Y:S02]  /*0210*/  LEA R19, R6.reuse, R19, 0x4 ;  /* 0x0000001306137211 */ /* 0x040fe400078e20ff */
[----:B------:R-:W-:Y:S02]  /*0220*/  MOV R16, R22 ;  /* 0x0000001600107202 */ /* 0x000fe40000000f00 */
[----:B------:R-:W-:-:S02]  /*0230*/  LEA R21, R6, R4, 0x4 ;  /* 0x0000000406157211 */ /* 0x000fc400078e20ff */
[C---:B------:R-:W-:Y:S02]  /*0240*/  LEA R6, R17.reuse, R2, 0x2 ;  /* 0x0000000211067211 */ /* 0x040fe400078e10ff */
[----:B------:R-:W-:Y:S02]  /*0250*/  LEA R4, R17, UR5, 0x2 ;  /* 0x0000000511047c11 */ /* 0x000fe4000f8e10ff */
[----:B------:R-:W-:-:S07]  /*0260*/  IADD3 R18, PT, PT, -R18, RZ, RZ ;  /* 0x000000ff12127210 */ /* 0x000fce0007ffe1ff */
.L_x_4:
[----:B------:R-:W0:Y:S08]  /*0270*/  LDC.64 R26, c[0x0][0x380] ;  /* 0x0000e000ff1a7b82 */ /* 0x000e300000000a00 */
[----:B------:R-:W1:Y:S01]  /*0280*/  LDC.64 R12, c[0x0][0x388] ;  /* 0x0000e200ff0c7b82 */ /* 0x000e620000000a00 */
[----:B0-----:R-:W-:-:S05]  /*0290*/  IMAD.WIDE R26, R16, 0x4, R26 ;  /* 0x00000004101a7825 */ /* 0x001fca00078e021a */
[----:B------:R-:W2:Y:S01]  /*02a0*/  LDG.E R29, desc[UR8][R26.64] ;  /* 0x000000081a1d7981 */ /* 0x000ea2000c1e1900 */
[----:B-1----:R-:W-:-:S06]  /*02b0*/  IMAD.WIDE R14, R19, 0x4, R12 ;  /* 0x00000004130e7825 */ /* 0x002fcc00078e020c */
[----:B------:R-:W3:Y:S04]  /*02c0*/  LDG.E R15, desc[UR8][R14.64] ;  /* 0x000000080e0f7981 */ /* 0x000ee8000c1e1900 */
[----:B--2---:R-:W-:Y:S04]  /*02d0*/  STS [R6], R29 ;  /* 0x0000001d06007388 */ /* 0x004fe80000000800 */
[----:B---3--:R-:W-:Y:S01]  /*02e0*/  STS [R20], R15 ;  /* 0x0000000f14007388 */ /* 0x008fe20000000800 */
[----:B------:R-:W-:Y:S06]  /*02f0*/  BAR.SYNC.DEFER_BLOCKING 0x0 ;  /* 0x0000000000007b1d */ /* 0x000fec0000010000 */
[----:B------:R-:W-:Y:S04]  /*0300*/  LDS R24, [R4] ;  /* 0x0000000004187984 */ /* 0x000fe80000000800 */
[----:B------:R-:W0:Y:S04]  /*0310*/  LDS.128 R8, [R2] ;  /* 0x0000000002087984 */ /* 0x000e280000000c00 */
[----:B------:R-:W1:Y:S04]  /*0320*/  LDS R28, [R4+0x40] ;  /* 0x00004000041c7984 */ /* 0x000e680000000800 */
[----:B------:R-:W-:Y:S04]  /*0330*/  LDS R14, [R4+0x100] ;  /* 0x00010000040e7984 */ /* 0x000fe80000000800 */
[----:B------:R-:W-:Y:S04]  /*0340*/  LDS R15, [R4+0x140] ;  /* 0x00014000040f7984 */ /* 0x000fe80000000800 */
[----:B------:R-:W-:Y:S01]  /*0350*/  LDS R29, [R4+0x380] ;  /* 0x00038000041d7984 */ /* 0x000fe20000000800 */
[----:B0-----:R-:W-:-:S03]  /*0360*/  FFMA R8, R8, R24, R25 ;  /* 0x0000001808087223 */ /* 0x001fc60000000019 */
[----:B------:R-:W0:Y:S04]  /*0370*/  LDS R24, [R4+0x80] ;  /* 0x0000800004187984 */ /* 0x000e280000000800 */
[----:B------:R-:W2:Y:S01]  /*0380*/  LDS R25, [R4+0xc0] ;  /* 0x0000c00004197984 */ /* 0x000ea20000000800 */
[----:B-1----:R-:W-:-:S04]  /*0390*/  FFMA R9, R28, R9, R8 ;  /* 0x000000091c097223 */ /* 0x002fc80000000008 */
[----:B0-----:R-:W-:-:S04]  /*03a0*/  FFMA R10, R24, R10, R9 ;  /* 0x0000000a180a7223 */ /* 0x001fc80000000009 */
[----:B--2---:R-:W-:Y:S02]  /*03b0*/  FFMA R25, R25, R11, R10 ;  /* 0x0000000b19197223 */ /* 0x004fe4000000000a */
[----:B------:R-:W0:Y:S02]  /*03c0*/  LDS.128 R8, [R2+0x10] ;  /* 0x0000100002087984 */ /* 0x000e240000000c00 */
[----:B0-----:R-:W-:Y:S02]  /*03d0*/  FFMA R8, R8, R14, R25 ;  /* 0x0000000e08087223 */ /* 0x001fe40000000019 */
[----:B------:R-:W0:Y:S04]  /*03e0*/  LDS R14, [R4+0x180] ;  /* 0x00018000040e7984 */ /* 0x000e280000000800 */
[----:B------:R-:W1:Y:S01]  /*03f0*/  LDS R25, [R4+0x1c0] ;  /* 0x0001c00004197984 */ /* 0x000e620000000800 */
[----:B------:R-:W-:-:S03]  /*0400*/  FFMA R9, R15, R9, R8 ;  /* 0x000000090f097223 */ /* 0x000fc60000000008 */
[----:B------:R-:W-:Y:S01]  /*0410*/  LDS R15, [R4+0x240] ;  /* 0x00024000040f7984 */ /* 0x000fe20000000800 */
[----:B0-----:R-:W-:-:S03]  /*0420*/  FFMA R10, R14, R10, R9 ;  /* 0x0000000a0e0a7223 */ /* 0x001fc60000000009 */
[----:B------:R-:W-:Y:S01]  /*0430*/  LDS R14, [R4+0x200] ;  /* 0x00020000040e7984 */ /* 0x000fe20000000800 */
[----:B-1----:R-:W-:-:S03]  /*0440*/  FFMA R25, R25, R11, R10 ;  /* 0x0000000b19197223 */ /* 0x002fc6000000000a */
[----:B------:R-:W0:Y:S02]  /*0450*/  LDS.128 R8, [R2+0x20] ;  /* 0x0000200002087984 */ /* 0x000e240000000c00 */
[----:B0-----:R-:W-:Y:S02]  /*0460*/  FFMA R8, R8, R14, R25 ;  /* 0x0000000e08087223 */ /* 0x001fe40000000019 */
[----:B------:R-:W0:Y:S04]  /*0470*/  LDS R14, [R4+0x280] ;  /* 0x00028000040e7984 */ /* 0x000e280000000800 */
[----:B------:R-:W1:Y:S01]  /*0480*/  LDS R25, [R4+0x2c0] ;  /* 0x0002c00004197984 */ /* 0x000e620000000800 */
[----:B------:R-:W-:-:S04]  /*0490*/  FFMA R9, R15, R9, R8 ;  /* 0x000000090f097223 */ /* 0x000fc80000000008 */
[----:B0-----:R-:W-:Y:S02]  /*04a0*/  FFMA R10, R14, R10, R9 ;  /* 0x0000000a0e0a7223 */ /* 0x001fe40000000009 */
[----:B------:R-:W-:Y:S02]  /*04b0*/  LDS R14, [R4+0x300] ;  /* 0x00030000040e7984 */ /* 0x000fe40000000800 */
[----:B-1----:R-:W-:Y:S02]  /*04c0*/  FFMA R25, R25, R11, R10 ;  /* 0x0000000b19197223 */ /* 0x002fe4000000000a */
[----:B------:R-:W0:Y:S02]  /*04d0*/  LDS.128 R8, [R2+0x30] ;  /* 0x0000300002087984 */ /* 0x000e240000000c00 */
[----:B0-----:R-:W-:Y:S01]  /*04e0*/  FFMA R14, R8, R14, R25 ;  /* 0x0000000e080e7223 */ /* 0x001fe20000000019 */
[----:B------:R-:W-:Y:S01]  /*04f0*/  IMAD.WIDE R24, R21, 0x4, R12 ;  /* 0x0000000415187825 */ /* 0x000fe200078e020c */
[----:B------:R-:W-:Y:S04]  /*0500*/  LDS R8, [R4+0x3c0] ;  /* 0x0003c00004087984 */ /* 0x000fe80000000800 */
[----:B------:R-:W0:Y:S01]  /*0510*/  LDS R13, [R4+0x340] ;  /* 0x00034000040d7984 */ /* 0x000e220000000800 */
[----:B------:R-:W-:Y:S06]  /*0520*/  BAR.SYNC.DEFER_BLOCKING 0x0 ;  /* 0x0000000000007b1d */ /* 0x000fec0000010000 */
[----:B------:R-:W2:Y:S04]  /*0530*/  LDG.E R27, desc[UR8][R26.64+0x40] ;  /* 0x000040081a1b7981 */ /* 0x000ea8000c1e1900 */
[----:B------:R0:W3:Y:S02]  /*0540*/  LDG.E R25, desc[UR8][R24.64] ;  /* 0x0000000818197981 */ /* 0x0000e4000c1e1900 */
[----:B0-----:R-:W-:-:S04]  /*0550*/  FFMA R24, R13, R9, R14 ;  /* 0x000000090d187223 */ /* 0x001fc8000000000e */
[----:B------:R-:W-:-:S04]  /*0560*/  FFMA R10, R29, R10, R24 ;  /* 0x0000000a1d0a7223 */ /* 0x000fc80000000018 */
[----:B------:R-:W-:Y:S01]  /*0570*/  FFMA R11, R8, R11, R10 ;  /* 0x0000000b080b7223 */ /* 0x000fe2000000000a */
[----:B------:R-:W-:-:S04]  /*0580*/  IADD3 R18, PT, PT, R18, 0x2, RZ ;  /* 0x0000000212127810 */ /* 0x000fc80007ffe0ff */
[----:B------:R-:W-:Y:S02]  /*0590*/  ISETP.NE.AND P0, PT, R18, RZ, PT ;  /* 0x000000ff1200720c */ /* 0x000fe40003f05270 */
[----:B------:R-:W-:Y:S02]  /*05a0*/  IADD3 R16, PT, PT, R16, 0x20, RZ ;  /* 0x0000002010107810 */ /* 0x000fe40007ffe0ff */
[C---:B------:R-:W-:Y:S02]  /*05b0*/  LEA R21, R0.reuse, R21, 0x5 ;  /* 0x0000001500157211 */ /* 0x040fe400078e28ff */
[----:B------:R-:W-:Y:S01]  /*05c0*/  LEA R19, R0, R19, 0x5 ;  /* 0x0000001300137211 */ /* 0x000fe200078e28ff */
[----:B--2---:R-:W-:Y:S04]  /*05d0*/  STS [R6], R27 ;  /* 0x0000001b06007388 */ /* 0x004fe80000000800 */
[----:B---3--:R-:W-:Y:S01]  /*05e0*/  STS [R20], R25 ;  /* 0x0000001914007388 */ /* 0x008fe20000000800 */
[----:B------:R-:W-:Y:S06]  /*05f0*/  BAR.SYNC.DEFER_BLOCKING 0x0 ;  /* 0x0000000000007b1d */ /* 0x000fec0000010000 */
[----:B------:R-:W-:Y:S04]  /*0600*/  LDS R28, [R4] ;  /* 0x00000000041c7984 */ /* 0x000fe80000000800 */
[----:B------:R-:W0:Y:S04]  /*0610*/  LDS.128 R12, [R2] ;  /* 0x00000000020c7984 */ /* 0x000e280000000c00 */
[----:B------:R-:W1:Y:S04]  /*0620*/  LDS R9, [R4+0x40] ;  /* 0x0000400004097984 */ /* 0x000e680000000800 */
[----:B------:R-:W2:Y:S04]  /*0630*/  LDS R29, [R4+0x80] ;  /* 0x00008000041d7984 */ /* 0x000ea80000000800 */
[----:B------:R-:W-:Y:S04]  /*0640*/  LDS R24, [R4+0x140] ;  /* 0x0001400004187984 */ /* 0x000fe80000000800 */
[----:B------:R-:W-:Y:S04]  /*0650*/  LDS R25, [R4+0x180] ;  /* 0x0001800004197984 */ /* 0x000fe80000000800 */
[----:B------:R-:W-:Y:S01]  /*0660*/  LDS R27, [R4+0x200] ;  /* 0x00020000041b7984 */ /* 0x000fe20000000800 */
[----:B0-----:R-:W-:-:S03]  /*0670*/  FFMA R28, R12, R28, R11 ;  /* 0x0000001c0c1c7223 */ /* 0x001fc6000000000b */
[----:B------:R-:W0:Y:S01]  /*0680*/  LDS R12, [R4+0xc0] ;  /* 0x0000c000040c7984 */ /* 0x000e220000000800 */
[----:B-1----:R-:W-:-:S03]  /*0690*/  FFMA R28, R9, R13, R28 ;  /* 0x0000000d091c7223 */ /* 0x002fc6000000001c */
[----:B------:R-:W-:Y:S04]  /*06a0*/  LDS R13, [R4+0x100] ;  /* 0x00010000040d7984 */ /* 0x000fe80000000800 */
[----:B------:R-:W1:Y:S01]  /*06b0*/  LDS.128 R8, [R2+0x10] ;  /* 0x0000100002087984 */ /* 0x000e620000000c00 */
[----:B--2---:R-:W-:-:S04]  /*06c0*/  FFMA R29, R29, R14, R28 ;  /* 0x0000000e1d1d7223 */ /* 0x004fc8000000001c */
[----:B0-----:R-:W-:-:S04]  /*06d0*/  FFMA R15, R12, R15, R29 ;  /* 0x0000000f0c0f7223 */ /* 0x001fc8000000001d */
[----:B-1----:R-:W-:Y:S02]  /*06e0*/  FFMA R13, R8, R13, R15 ;  /* 0x0000000d080d7223 */ /* 0x002fe4000000000f */
[----:B------:R-:W0:Y:S02]  /*06f0*/  LDS R8, [R4+0x1c0] ;  /* 0x0001c00004087984 */ /* 0x000e240000000800 */
[----:B------:R-:W-:Y:S02]  /*0700*/  FFMA R26, R24, R9, R13 ;  /* 0x00000009181a7223 */ /* 0x000fe4000000000d */
[----:B------:R-:W1:Y:S04]  /*0710*/  LDS.128 R12, [R2+0x20] ;  /* 0x00002000020c7984 */ /* 0x000e680000000c00 */
[----:B------:R-:W2:Y:S01]  /*0720*/  LDS R24, [R4+0x240] ;  /* 0x0002400004187984 */ /* 0x000ea20000000800 */
[----:B------:R-:W-:-:S03]  /*0730*/  FFMA R9, R25, R10, R26 ;  /* 0x0000000a19097223 */ /* 0x000fc6000000001a */
[----:B------:R-:W3:Y:S01]  /*0740*/  LDS R25, [R4+0x280] ;  /* 0x0002800004197984 */ /* 0x000ee20000000800 */
[----:B0-----:R-:W-:-:S04]  /*0750*/  FFMA R9, R8, R11, R9 ;  /* 0x0000000b08097223 */ /* 0x001fc80000000009 */
[----:B-1----:R-:W-:Y:S02]  /*0760*/  FFMA R9, R12, R27, R9 ;  /* 0x0000001b0c097223 */ /* 0x002fe40000000009 */
[----:B------:R-:W0:Y:S02]  /*0770*/  LDS R12, [R4+0x2c0] ;  /* 0x0002c000040c7984 */ /* 0x000e240000000800 */
[----:B--2---:R-:W-:Y:S02]  /*0780*/  FFMA R24, R24, R13, R9 ;  /* 0x0000000d18187223 */ /* 0x004fe40000000009 */
[----:B------:R-:W-:Y:S04]  /*0790*/  LDS R13, [R4+0x300] ;  /* 0x00030000040d7984 */ /* 0x000fe80000000800 */
[----:B------:R-:W1:Y:S01]  /*07a0*/  LDS.128 R8, [R2+0x30] ;  /* 0x0000300002087984 */ /* 0x000e620000000c00 */
[----:B---3--:R-:W-:-:S03]  /*07b0*/  FFMA R25, R25, R14, R24 ;  /* 0x0000000e19197223 */ /* 0x008fc60000000018 */
[----:B------:R-:W2:Y:S04]  /*07c0*/  LDS R27, [R4+0x340] ;  /* 0x00034000041b7984 */ /* 0x000ea80000000800 */
[----:B------:R-:W3:Y:S04]  /*07d0*/  LDS R24, [R4+0x380] ;  /* 0x0003800004187984 */ /* 0x000ee80000000800 */
[----:B------:R-:W4:Y:S01]  /*07e0*/  LDS R14, [R4+0x3c0] ;  /* 0x0003c000040e7984 */ /* 0x000f220000000800 */
[----:B0-----:R-:W-:-:S04]  /*07f0*/  FFMA R15, R12, R15, R25 ;  /* 0x0000000f0c0f7223 */ /* 0x001fc80000000019 */
[----:B-1----:R-:W-:-:S04]  /*0800*/  FFMA R8, R8, R13, R15 ;  /* 0x0000000d08087223 */ /* 0x002fc8000000000f */
[----:B--2---:R-:W-:-:S04]  /*0810*/  FFMA R9, R27, R9, R8 ;  /* 0x000000091b097223 */ /* 0x004fc80000000008 */
[----:B---3--:R-:W-:-:S04]  /*0820*/  FFMA R9, R24, R10, R9 ;  /* 0x0000000a18097223 */ /* 0x008fc80000000009 */
[----:B----4-:R-:W-:Y:S01]  /*0830*/  FFMA R25, R14, R11, R9 ;  /* 0x0000000b0e197223 */ /* 0x010fe20000000009 */
[----:B------:R-:W-:Y:S06]  /*0840*/  BAR.SYNC.DEFER_BLOCKING 0x0 ;  /* 0x0000000000007b1d */ /* 0x000fec0000010000 */
[----:B------:R-:W-:Y:S05]  /*0850*/  @P0 BRA `(.L_x_4) ;  /* 0xfffffff800840947 */ /* 0x000fea000383ffff */
[----:B------:R-:W-:-:S04]  /*0860*/  SHF.L.U32 R4, R23, 0x4, RZ ;  /* 0x0000000417047819 */ /* 0x000fc800000006ff */
[----:B------:R-:W-:-:S07]  /*0870*/  LOP3.LUT R4, R4, 0xffffffe0, RZ, 0xc0, !PT ;  /* 0xffffffe004047812 */ /* 0x000fce00078ec0ff */
.L_x_3:
[----:B------:R-:W-:-:S04]  /*0880*/  LOP3.LUT R23, R23, 0x1, RZ, 0xc0, !PT ;  /* 0x0000000117177812 */ /* 0x000fc800078ec0ff */
[----:B------:R-:W-:-:S13]  /*0890*/  ISETP.NE.U32.AND P0, PT, R23, 0x1, PT ;  /* 0x000000011700780c */ /* 0x000fda0003f05070 */
[----:B------:R-:W-:Y:S05]  /*08a0*/  @P0 BRA `(.L_x_2) ;  /* 0x0000000000cc0947 */ /* 0x000fea0003800000 */
[----:B------:R-:W0:Y:S01]  /*08b0*/  LDC.64 R10, c[0x0][0x380] ;  /* 0x0000e000ff0a7b82 */ /* 0x000e220000000a00 */
[-C--:B------:R-:W-:Y:S02]  /*08c0*/  IADD3 R6, PT, PT, R7, R4.reuse, RZ ;  /* 0x0000000407067210 */ /* 0x080fe40007ffe0ff */
[----:B------:R-:W-:-:S03]  /*08d0*/  IADD3 R7, PT, PT, R22, R4, RZ ;  /* 0x0000000416077210 */ /* 0x000fc60007ffe0ff */
[----:B------:R-:W-:Y:S02]  /*08e0*/  IMAD R13, R6, R0, R5 ;  /* 0x00000000060d7224 */ /* 0x000fe400078e0205 */
[----:B------:R-:W1:Y:S01]  /*08f0*/  LDC.64 R8, c[0x0][0x388] ;  /* 0x0000e200ff087b82 */ /* 0x000e620000000a00 */
[----:B0-----:R-:W-:-:S05]  /*0900*/  IMAD.WIDE R6, R7, 0x4, R10 ;  /* 0x0000000407067825 */ /* 0x001fca00078e020a */
[----:B------:R-:W2:Y:S01]  /*0910*/  LDG.E R16, desc[UR8][R6.64] ;  /* 0x0000000806107981 */ /* 0x000ea2000c1e1900 */
[----:B-1----:R-:W-:-:S05]  /*0920*/  IMAD.WIDE R12, R13, 0x4, R8 ;  /* 0x000000040d0c7825 */ /* 0x002fca00078e0208 */
[----:B------:R-:W3:Y:S01]  /*0930*/  LDG.E R19, desc[UR8][R12.64] ;  /* 0x000000080c137981 */ /* 0x000ee2000c1e1900 */
[C---:B------:R-:W-:Y:S02]  /*0940*/  LEA R21, R17.reuse, R2, 0x2 ;  /* 0x0000000211157211 */ /* 0x040fe400078e10ff */
[----:B------:R-:W-:-:S03]  /*0950*/  LEA R4, R17, UR5, 0x2 ;  /* 0x0000000511047c11 */ /* 0x000fc6000f8e10ff */
[----:B--2---:R-:W-:Y:S04]  /*0960*/  STS [R21], R16 ;  /* 0x0000001015007388 */ /* 0x004fe80000000800 */
[----:B---3--:R-:W-:Y:S01]  /*0970*/  STS [R20], R19 ;  /* 0x0000001314007388 */ /* 0x008fe20000000800 */
[----:B------:R-:W-:Y:S06]  /*0980*/  BAR.SYNC.DEFER_BLOCKING 0x0 ;  /* 0x0000000000007b1d */ /* 0x000fec0000010000 */
[----:B------:R-:W-:Y:S04]  /*0990*/  LDS R17, [R4] ;  /* 0x0000000004117984 */ /* 0x000fe80000000800 */
[----:B------:R-:W0:Y:S04]  /*09a0*/  LDS.128 R8, [R2] ;  /* 0x0000000002087984 */ /* 0x000e280000000c00 */
[----:B------:R-:W1:Y:S04]  /*09b0*/  LDS R29, [R4+0x40] ;  /* 0x00004000041d7984 */ /* 0x000e680000000800 */
[----:B------:R-:W2:Y:S04]  /*09c0*/  LDS R27, [R4+0x80] ;  /* 0x00008000041b7984 */ /* 0x000ea80000000800 */
[----:B------:R-:W3:Y:S04]  /*09d0*/  LDS R26, [R4+0xc0] ;  /* 0x0000c000041a7984 */ /* 0x000ee80000000800 */
[----:B------:R-:W-:Y:S04]  /*09e0*/  LDS R7, [R4+0x100] ;  /* 0x0001000004077984 */ /* 0x000fe80000000800 */
[----:B------:R-:W4:Y:S04]  /*09f0*/  LDS.128 R12, [R2+0x10] ;  /* 0x00001000020c7984 */ /* 0x000f280000000c00 */
[----:B------:R-:W5:Y:S04]  /*0a00*/  LDS R6, [R4+0x140] ;  /* 0x0001400004067984 */ /* 0x000f680000000800 */
[----:B------:R-:W5:Y:S04]  /*0a10*/  LDS R21, [R4+0x180] ;  /* 0x0001800004157984 */ /* 0x000f680000000800 */
[----:B------:R-:W5:Y:S04]  /*0a20*/  LDS R20, [R4+0x1c0] ;  /* 0x0001c00004147984 */ /* 0x000f680000000800 */
[----:B------:R-:W-:Y:S01]  /*0a30*/  LDS R23, [R4+0x200] ;  /* 0x0002000004177984 */ /* 0x000fe20000000800 */
[----:B0-----:R-:W-:-:S03]  /*0a40*/  FFMA R8, R8, R17, R25 ;  /* 0x0000001108087223 */ /* 0x001fc60000000019 */
[----:B------:R-:W-:Y:S04]  /*0a50*/  LDS R22, [R4+0x240] ;  /* 0x0002400004167984 */ /* 0x000fe80000000800 */
[----:B------:R-:W0:Y:S01]  /*0a60*/  LDS.128 R16, [R2+0x20] ;  /* 0x0000200002107984 */ /* 0x000e220000000c00 */
[----:B-1----:R-:W-:-:S03]  /*0a70*/  FFMA R8, R29, R9, R8 ;  /* 0x000000091d087223 */ /* 0x002fc60000000008 */
[----:B------:R-:W1:Y:S01]  /*0a80*/  LDS R25, [R4+0x280] ;  /* 0x0002800004197984 */ /* 0x000e620000000800 */
[----:B--2---:R-:W-:-:S03]  /*0a90*/  FFMA R27, R27, R10, R8 ;  /* 0x0000000a1b1b7223 */ /* 0x004fc60000000008 */
[----:B------:R-:W2:Y:S01]  /*0aa0*/  LDS R24, [R4+0x2c0] ;  /* 0x0002c00004187984 */ /* 0x000ea20000000800 */
[----:B---3--:R-:W-:-:S03]  /*0ab0*/  FFMA R29, R26, R11, R27 ;  /* 0x0000000b1a1d7223 */ /* 0x008fc6000000001b */
[----:B------:R-:W-:Y:S04]  /*0ac0*/  LDS R27, [R4+0x300] ;  /* 0x00030000041b7984 */ /* 0x000fe80000000800 */
[----:B------:R-:W3:Y:S01]  /*0ad0*/  LDS.128 R8, [R2+0x30] ;  /* 0x0000300002087984 */ /* 0x000ee20000000c00 */
[----:B----4-:R-:W-:-:S03]  /*0ae0*/  FFMA R7, R12, R7, R29 ;  /* 0x000000070c077223 */ /* 0x010fc6000000001d */
[----:B------:R-:W4:Y:S01]  /*0af0*/  LDS R12, [R4+0x340] ;  /* 0x00034000040c7984 */ /* 0x000f220000000800 */
[----:B-----5:R-:W-:-:S03]  /*0b00*/  FFMA R26, R6, R13, R7 ;  /* 0x0000000d061a7223 */ /* 0x020fc60000000007 */
[----:B------:R-:W5:Y:S04]  /*0b10*/  LDS R7, [R4+0x380] ;  /* 0x0003800004077984 */ /* 0x000f680000000800 */
[----:B------:R-:W5:Y:S01]  /*0b20*/  LDS R6, [R4+0x3c0] ;  /* 0x0003c00004067984 */ /* 0x000f620000000800 */
[----:B------:R-:W-:-:S04]  /*0b30*/  FFMA R21, R21, R14, R26 ;  /* 0x0000000e15157223 */ /* 0x000fc8000000001a */
[----:B------:R-:W-:-:S04]  /*0b40*/  FFMA R15, R20, R15, R21 ;  /* 0x0000000f140f7223 */ /* 0x000fc80000000015 */
[----:B0-----:R-:W-:-:S04]  /*0b50*/  FFMA R15, R16, R23, R15 ;  /* 0x00000017100f7223 */ /* 0x001fc8000000000f */
[----:B------:R-:W-:-:S04]  /*0b60*/  FFMA R22, R22, R17, R15 ;  /* 0x0000001116167223 */ /* 0x000fc8000000000f */
[----:B-1----:R-:W-:-:S04]  /*0b70*/  FFMA R25, R25, R18, R22 ;  /* 0x0000001219197223 */ /* 0x002fc80000000016 */
[----:B--2---:R-:W-:-:S04]  /*0b80*/  FFMA R19, R24, R19, R25 ;  /* 0x0000001318137223 */ /* 0x004fc80000000019 */
[----:B---3--:R-:W-:-:S04]  /*0b90*/  FFMA R19, R8, R27, R19 ;  /* 0x0000001b08137223 */ /* 0x008fc80000000013 */
[----:B----4-:R-:W-:-:S04]  /*0ba0*/  FFMA R12, R12, R9, R19 ;  /* 0x000000090c0c7223 */ /* 0x010fc80000000013 */
[----:B-----5:R-:W-:-:S04]  /*0bb0*/  FFMA R7, R7, R10, R12 ;  /* 0x0000000a07077223 */ /* 0x020fc8000000000c */
[----:B------:R-:W-:Y:S01]  /*0bc0*/  FFMA R25, R6, R11, R7 ;  /* 0x0000000b06197223 */ /* 0x000fe20000000007 */
[----:B------:R-:W-:Y:S06]  /*0bd0*/  BAR.SYNC.DEFER_BLOCKING 0x0 ;  /* 0x0000000000007b1d */ /* 0x000fec0000010000 */
.L_x_2:
[----:B------:R-:W0:Y:S01]  /*0be0*/  LDC.64 R6, c[0x0][0x390] ;  /* 0x0000e400ff067b82 */ /* 0x000e220000000a00 */
[----:B------:R-:W-:-:S04]  /*0bf0*/  IMAD R3, R3, R0, R5 ;  /* 0x0000000003037224 */ /* 0x000fc800078e0205 */
[----:B0-----:R-:W-:-:S05]  /*0c00*/  IMAD.WIDE R2, R3, 0x4, R6 ;  /* 0x0000000403027825 */ /* 0x001fca00078e0206 */
[----:B------:R-:W-:Y:S01]  /*0c10*/  STG.E desc[UR8][R2.64], R25 ;  /* 0x0000001902007986 */ /* 0x000fe2000c101908 */
[----:B------:R-:W-:Y:S05]  /*0c20*/  EXIT ;  /* 0x000000000000794d */ /* 0x000fea0003800000 */
.L_x_5:
        /* <DEDUP_REMOVED lines=13> */
.L_x_7:


//--------------------- .nv.shared._Z22gpu_mat_mul_kernel_newPfS_S_iii --------------------------
	.section	.nv.shared._Z22gpu_mat_mul_kernel_newPfS_S_iii,"aw",@nobits
	.sectionflags	@""
	.align	4
.nv.shared._Z22gpu_mat_mul_kernel_newPfS_S_iii:
	.zero		3072


//--------------------- .nv.shared.reserved.0     --------------------------
	.section	.nv.shared.reserved.0,"aw",@nobits
	.weak		__nv_reservedSMEM_offset_0_alias
	.size		__nv_reservedSMEM_offset_0_alias, 0, 64
	.other		__nv_reservedSMEM_offset_0_alias,@"STO_CUDA_RESERVED_SHARED STV_DEFAULT"
__nv_reservedSMEM_offset_0_alias:
	.zero		0
	.zero		64


//--------------------- .nv.shared._Z18gpu_mat_mul_kernelPfS_S_i --------------------------
	.section	.nv.shared._Z18gpu_mat_mul_kernelPfS_S_i,"aw",@nobits
	.sectionflags	@""
	.align	4
.nv.shared._Z18gpu_mat_mul_kernelPfS_S_i:
	.zero		3072


//--------------------- .nv.constant0._Z22gpu_mat_mul_kernel_newPfS_S_iii --------------------------
	.section	.nv.constant0._Z22gpu_mat_mul_kernel_newPfS_S_iii,"a",@progbits
	.sectionflags	@""
	.align	4
.nv.constant0._Z22gpu_mat_mul_kernel_newPfS_S_iii:
	.zero		932


//--------------------- .nv.constant0._Z18gpu_mat_mul_kernelPfS_S_i --------------------------
	.section	.nv.constant0._Z18gpu_mat_mul_kernelPfS_S_i,"a",@progbits
	.sectionflags	@""
	.align	4
.nv.constant0._Z18gpu_mat_mul_kernelPfS_S_i:
	.zero		924


//--------------------- SYMBOLS --------------------------

	.type		.nv.reservedSmem.offset0,@object
	.size		.nv.reservedSmem.offset0,0x4
	.type		.nv.reservedSmem.cap,@object
	.size		.nv.reservedSmem.cap,0x4
